// auto-generated by cutlass_sweep.gemm — config: {"arch": "sm_90", "cluster_m": 1, "cluster_n": 2, "dtype": "fp32", "dtype_b": "fp32", "layout": "nt", "stages": 0, "tile_k": 64, "tile_m": 128, "tile_n": 256}
#include "cutlass/cutlass.h"
#include "cutlass/gemm/collective/collective_builder.hpp"
#include "cutlass/gemm/device/gemm_universal_adapter.h"
#include "cutlass/gemm/kernel/gemm_universal.hpp"
#include "cutlass/epilogue/collective/collective_builder.hpp"

using ElemA = float;
using ElemB = float;
using ElemCD = float;
using Acc  = float;
using TileShape    = cute::Shape<cute::_128, cute::_256, cute::_64>;
using ClusterShape = cute::Shape<cute::_1, cute::_2, cute::_1>;

using CollectiveEpilogue = typename cutlass::epilogue::collective::CollectiveBuilder<
    cutlass::arch::Sm90, cutlass::arch::OpClassTensorOp,
    TileShape, ClusterShape,
    cutlass::epilogue::collective::EpilogueTileAuto,
    Acc, Acc,
    ElemCD, cutlass::layout::RowMajor, 128 / cutlass::sizeof_bits<ElemCD>::value,
    ElemCD, cutlass::layout::RowMajor, 128 / cutlass::sizeof_bits<ElemCD>::value,
    cutlass::epilogue::collective::EpilogueScheduleAuto
  >::CollectiveOp;

using CollectiveMainloop = typename cutlass::gemm::collective::CollectiveBuilder<
    cutlass::arch::Sm90, cutlass::arch::OpClassTensorOp,
    ElemA, cutlass::layout::RowMajor, 128 / cutlass::sizeof_bits<ElemA>::value,
    ElemB, cutlass::layout::ColumnMajor, 128 / cutlass::sizeof_bits<ElemB>::value,
    Acc,
    TileShape, ClusterShape,
    cutlass::gemm::collective::StageCountAutoCarveout<static_cast<int>(sizeof(typename CollectiveEpilogue::SharedStorage))>,
    cutlass::gemm::collective::KernelScheduleAuto
  >::CollectiveOp;

using GemmKernel = cutlass::gemm::kernel::GemmUniversal<
    cute::Shape<int,int,int,int>,
    CollectiveMainloop,
    CollectiveEpilogue
>;
using Gemm = cutlass::gemm::device::GemmUniversalAdapter<GemmKernel>;

// Force the device kernel symbol into the cubin without needing a host main.
auto* _anchor = &cutlass::device_kernel<GemmKernel>;


// ===== COMPILED SASS (sm_90a) =====

	.target	sm_90a

	.elftype	@"ET_EXEC"


//--------------------- .note.nv.tkinfo           --------------------------
	.section	.note.nv.tkinfo,"",@"SHT_NOTE"
	.sectionflags	@"SHF_NOTE_NV_TKINFO"
	.tkinfo
        /*0018*/ 	.word	0x00000002
        /*0030*/ 	.string	""
        /*0030*/ 	.string	"ptxas"
        /*0030*/ 	.string	"Cuda compilation tools, release 13.0, V13.0.88"
        /*0030*/ 	.string	"Build cuda_13.0.r13.0/compiler.36424714_0"
        /*0030*/ 	.string	"-arch sm_90a -m 64 "



//--------------------- .note.nv.cuinfo           --------------------------
	.section	.note.nv.cuinfo,"",@"SHT_NOTE"
	.sectionflags	@"SHF_NOTE_NV_CUINFO"
        /*0018*/ 	.short	0x0002
        /*001a*/ 	.short	0x005a
        /*001c*/ 	.short	0x0082
	.zero		2


//--------------------- .nv.info                  --------------------------
	.section	.nv.info,"",@"SHT_CUDA_INFO"
	.align	4


	//----- nvinfo : EIATTR_REGCOUNT
	.align		4
        /*0000*/ 	.byte	0x04, 0x2f
        /*0002*/ 	.short	(.L_15 - .L_14)
	.align		4
.L_14:
        /*0004*/ 	.word	index@(_ZN7cutlass13device_kernelINS_4gemm6kernel13GemmUniversalIN4cute5tupleIJiiiiEEENS1_10collective13CollectiveMmaINS1_34MainloopSm90TmaGmmaWarpSpecializedILi2ENS5_IJNS4_1CILi1EEENSA_ILi2EEESB_EEENS1_35KernelTmaWarpSpecializedCooperativeEEENS5_IJNSA_ILi128EEENSA_ILi256EEENSA_ILi64EEEEEEfNS5_IJlSB_lEEEfSK_NS4_8TiledMMAINS4_8MMA_AtomIJNS4_4SM904GMMA30MMA_64x256x8_F32TF32TF32_SS_TNILNSO_7ScaleInE1ELSQ_1EEEEEENS4_6LayoutINS5_IJSC_SB_SB_EEENS5_IJSB_NSA_ILi0EEESV_EEEEENS5_IJNS4_10UnderscoreESY_SY_EEEEENS4_23SM90_TMA_LOAD_MULTICASTENS4_14ComposedLayoutINS4_7SwizzleILi3ELi4ELi3EEENS4_18smem_ptr_flag_bitsILi32EEENST_INS5_IJNSA_ILi8EEENSA_ILi32EEEEEENS5_IJS18_SB_EEEEEEEvNS4_8identityENS4_13SM90_TMA_LOADES1C_vS1D_EENS_8epilogue10collective6detail29Sm90TmaWarpSpecializedAdapterINS1H_15DefaultEpilogueIfSK_SK_NS1G_6thread17LinearCombinationIfLi1EffLNS1L_9ScaleType4KindE0ELNS_15FloatRoundStyleE2EfEENS1_15EpilogueDefaultEEEEEvvEEEEvNT_6ParamsE)
        /*0008*/ 	.word	0x000000a8


	//----- nvinfo : EIATTR_FRAME_SIZE
	.align		4
.L_15:
        /*000c*/ 	.byte	0x04, 0x11
        /*000e*/ 	.short	(.L_17 - .L_16)
	.align		4
.L_16:
        /*0010*/ 	.word	index@(_ZN7cutlass13device_kernelINS_4gemm6kernel13GemmUniversalIN4cute5tupleIJiiiiEEENS1_10collective13CollectiveMmaINS1_34MainloopSm90TmaGmmaWarpSpecializedILi2ENS5_IJNS4_1CILi1EEENSA_ILi2EEESB_EEENS1_35KernelTmaWarpSpecializedCooperativeEEENS5_IJNSA_ILi128EEENSA_ILi256EEENSA_ILi64EEEEEEfNS5_IJlSB_lEEEfSK_NS4_8TiledMMAINS4_8MMA_AtomIJNS4_4SM904GMMA30MMA_64x256x8_F32TF32TF32_SS_TNILNSO_7ScaleInE1ELSQ_1EEEEEENS4_6LayoutINS5_IJSC_SB_SB_EEENS5_IJSB_NSA_ILi0EEESV_EEEEENS5_IJNS4_10UnderscoreESY_SY_EEEEENS4_23SM90_TMA_LOAD_MULTICASTENS4_14ComposedLayoutINS4_7SwizzleILi3ELi4ELi3EEENS4_18smem_ptr_flag_bitsILi32EEENST_INS5_IJNSA_ILi8EEENSA_ILi32EEEEEENS5_IJS18_SB_EEEEEEEvNS4_8identityENS4_13SM90_TMA_LOADES1C_vS1D_EENS_8epilogue10collective6detail29Sm90TmaWarpSpecializedAdapterINS1H_15DefaultEpilogueIfSK_SK_NS1G_6thread17LinearCombinationIfLi1EffLNS1L_9ScaleType4KindE0ELNS_15FloatRoundStyleE2EfEENS1_15EpilogueDefaultEEEEEvvEEEEvNT_6ParamsE)
        /*0014*/ 	.word	0x00000000


	//----- nvinfo : EIATTR_MIN_STACK_SIZE
	.align		4
.L_17:
        /*0018*/ 	.byte	0x04, 0x12
        /*001a*/ 	.short	(.L_19 - .L_18)
	.align		4
.L_18:
        /*001c*/ 	.word	index@(_ZN7cutlass13device_kernelINS_4gemm6kernel13GemmUniversalIN4cute5tupleIJiiiiEEENS1_10collective13CollectiveMmaINS1_34MainloopSm90TmaGmmaWarpSpecializedILi2ENS5_IJNS4_1CILi1EEENSA_ILi2EEESB_EEENS1_35KernelTmaWarpSpecializedCooperativeEEENS5_IJNSA_ILi128EEENSA_ILi256EEENSA_ILi64EEEEEEfNS5_IJlSB_lEEEfSK_NS4_8TiledMMAINS4_8MMA_AtomIJNS4_4SM904GMMA30MMA_64x256x8_F32TF32TF32_SS_TNILNSO_7ScaleInE1ELSQ_1EEEEEENS4_6LayoutINS5_IJSC_SB_SB_EEENS5_IJSB_NSA_ILi0EEESV_EEEEENS5_IJNS4_10UnderscoreESY_SY_EEEEENS4_23SM90_TMA_LOAD_MULTICASTENS4_14ComposedLayoutINS4_7SwizzleILi3ELi4ELi3EEENS4_18smem_ptr_flag_bitsILi32EEENST_INS5_IJNSA_ILi8EEENSA_ILi32EEEEEENS5_IJS18_SB_EEEEEEEvNS4_8identityENS4_13SM90_TMA_LOADES1C_vS1D_EENS_8epilogue10collective6detail29Sm90TmaWarpSpecializedAdapterINS1H_15DefaultEpilogueIfSK_SK_NS1G_6thread17LinearCombinationIfLi1EffLNS1L_9ScaleType4KindE0ELNS_15FloatRoundStyleE2EfEENS1_15EpilogueDefaultEEEEEvvEEEEvNT_6ParamsE)
        /*0020*/ 	.word	0x00000000
.L_19:


//--------------------- .nv.compat                --------------------------
	.section	.nv.compat,"",@"SHT_CUDA_COMPAT_INFO"
	.align	4
        /*0000*/ 	.byte	0x02, 0x09, 0x01, 0x00, 0x02, 0x02, 0x04, 0x00, 0x02, 0x05, 0x05, 0x00, 0x03, 0x07, 0x01, 0x01
        /*0010*/ 	.byte	0x02, 0x03, 0x01, 0x00, 0x02, 0x06, 0x01, 0x00, 0x04, 0x0b, 0x08, 0x00, 0x00, 0x00, 0x00, 0x00
        /*0020*/ 	.byte	0x00, 0x00, 0x00, 0x00


//--------------------- .nv.info._ZN7cutlass13device_kernelINS_4gemm6kernel13GemmUniversalIN4cute5tupleIJiiiiEEENS1_10collective13CollectiveMmaINS1_34MainloopSm90TmaGmmaWarpSpecializedILi2ENS5_IJNS4_1CILi1EEENSA_ILi2EEESB_EEENS1_35KernelTmaWarpSpecializedCooperativeEEENS5_IJNSA_ILi128EEENSA_ILi256EEENSA_ILi64EEEEEEfNS5_IJlSB_lEEEfSK_NS4_8TiledMMAINS4_8MMA_AtomIJNS4_4SM904GMMA30MMA_64x256x8_F32TF32TF32_SS_TNILNSO_7ScaleInE1ELSQ_1EEEEEENS4_6LayoutINS5_IJSC_SB_SB_EEENS5_IJSB_NSA_ILi0EEESV_EEEEENS5_IJNS4_10UnderscoreESY_SY_EEEEENS4_23SM90_TMA_LOAD_MULTICASTENS4_14ComposedLayoutINS4_7SwizzleILi3ELi4ELi3EEENS4_18smem_ptr_flag_bitsILi32EEENST_INS5_IJNSA_ILi8EEENSA_ILi32EEEEEENS5_IJS18_SB_EEEEEEEvNS4_8identityENS4_13SM90_TMA_LOADES1C_vS1D_EENS_8epilogue10collective6detail29Sm90TmaWarpSpecializedAdapterINS1H_15DefaultEpilogueIfSK_SK_NS1G_6thread17LinearCombinationIfLi1EffLNS1L_9ScaleType4KindE0ELNS_15FloatRoundStyleE2EfEENS1_15EpilogueDefaultEEEEEvvEEEEvNT_6ParamsE --------------------------
	.section	.nv.info._ZN7cutlass13device_kernelINS_4gemm6kernel13GemmUniversalIN4cute5tupleIJiiiiEEENS1_10collective13CollectiveMmaINS1_34MainloopSm90TmaGmmaWarpSpecializedILi2ENS5_IJNS4_1CILi1EEENSA_ILi2EEESB_EEENS1_35KernelTmaWarpSpecializedCooperativeEEENS5_IJNSA_ILi128EEENSA_ILi256EEENSA_ILi64EEEEEEfNS5_IJlSB_lEEEfSK_NS4_8TiledMMAINS4_8MMA_AtomIJNS4_4SM904GMMA30MMA_64x256x8_F32TF32TF32_SS_TNILNSO_7ScaleInE1ELSQ_1EEEEEENS4_6LayoutINS5_IJSC_SB_SB_EEENS5_IJSB_NSA_ILi0EEESV_EEEEENS5_IJNS4_10UnderscoreESY_SY_EEEEENS4_23SM90_TMA_LOAD_MULTICASTENS4_14ComposedLayoutINS4_7SwizzleILi3ELi4ELi3EEENS4_18smem_ptr_flag_bitsILi32EEENST_INS5_IJNSA_ILi8EEENSA_ILi32EEEEEENS5_IJS18_SB_EEEEEEEvNS4_8identityENS4_13SM90_TMA_LOADES1C_vS1D_EENS_8epilogue10collective6detail29Sm90TmaWarpSpecializedAdapterINS1H_15DefaultEpilogueIfSK_SK_NS1G_6thread17LinearCombinationIfLi1EffLNS1L_9ScaleType4KindE0ELNS_15FloatRoundStyleE2EfEENS1_15EpilogueDefaultEEEEEvvEEEEvNT_6ParamsE,"",@"SHT_CUDA_INFO"
	.sectionflags	@""
	.align	4


	//----- nvinfo : EIATTR_CUDA_API_VERSION
	.align		4
        /*0000*/ 	.byte	0x04, 0x37
        /*0002*/ 	.short	(.L_21 - .L_20)
.L_20:
        /*0004*/ 	.word	0x00000082


	//----- nvinfo : EIATTR_KPARAM_INFO
	.align		4
.L_21:
        /*0008*/ 	.byte	0x04, 0x17
        /*000a*/ 	.short	(.L_23 - .L_22)
.L_22:
        /*000c*/ 	.word	0x00000000
        /*0010*/ 	.short	0x0000
        /*0012*/ 	.short	0x0070
        /*0014*/ 	.byte	0x00, 0xf0, 0x01, 0x10


	//----- nvinfo : EIATTR_SPARSE_MMA_MASK
	.align		4
.L_23:
        /*0018*/ 	.byte	0x03, 0x50
        /*001a*/ 	.short	0x0000


	//----- nvinfo : EIATTR_MAXREG_COUNT
	.align		4
        /*001c*/ 	.byte	0x03, 0x1b
        /*001e*/ 	.short	0x00a8


	//----- nvinfo : EIATTR_NUM_BARRIERS
	.align		4
        /*0020*/ 	.byte	0x02, 0x4c
        /*0022*/ 	.byte	0x01
	.zero		1


	//----- nvinfo : EIATTR_EXTERNS
	.align		4
        /*0024*/ 	.byte	0x04, 0x0f
        /*0026*/ 	.short	(.L_25 - .L_24)


	//   ....[0]....
	.align		4
.L_24:
        /*0028*/ 	.word	index@(__assertfail)


	//----- nvinfo : EIATTR_MERCURY_ISA_VERSION
	.align		4
.L_25:
        /*002c*/ 	.byte	0x03, 0x5f
        /*002e*/ 	.short	0x0101


	//----- nvinfo : EIATTR_INT_WARP_WIDE_INSTR_OFFSETS
	.align		4
        /*0030*/ 	.byte	0x04, 0x31
        /*0032*/ 	.short	(.L_27 - .L_26)


	//   ....[0]....
.L_26:
        /*0034*/ 	.word	0x000003e0


	//   ....[1]....
        /*0038*/ 	.word	0x00000400


	//   ....[2]....
        /*003c*/ 	.word	0x000005d0


	//   ....[3]....
        /*0040*/ 	.word	0x00002080


	//----- nvinfo : EIATTR_COOP_GROUP_MASK_REGIDS
	.align		4
.L_27:
        /*0044*/ 	.byte	0x04, 0x29
        /*0046*/ 	.short	(.L_29 - .L_28)


	//   ....[0]....
.L_28:
        /*0048*/ 	.word	0xffffffff


	//   ....[1]....
        /*004c*/ 	.word	0xffffffff


	//   ....[2]....
        /*0050*/ 	.word	0xffffffff


	//   ....[3]....
        /*0054*/ 	.word	0xffffffff


	//   ....[4]....
        /*0058*/ 	.word	0xffffffff


	//   ....[5]....
        /*005c*/ 	.word	0xffffffff


	//----- nvinfo : EIATTR_COOP_GROUP_INSTR_OFFSETS
	.align		4
.L_29:
        /*0060*/ 	.byte	0x04, 0x28
        /*0062*/ 	.short	(.L_31 - .L_30)


	//   ....[0]....
.L_30:
        /*0064*/ 	.word	0x00000060


	//   ....[1]....
        /*0068*/ 	.word	0x00000070


	//   ....[2]....
        /*006c*/ 	.word	0x00000130


	//   ....[3]....
        /*0070*/ 	.word	0x00000290


	//   ....[4]....
        /*0074*/ 	.word	0x00000740


	//   ....[5]....
        /*0078*/ 	.word	0x00001190


	//----- nvinfo : EIATTR_REG_RECONFIG
	.align		4
.L_31:
        /*007c*/ 	.byte	0x01, 0x54
	.zero		2


	//----- nvinfo : EIATTR_SYSCALL_OFFSETS
	.align		4
        /*0080*/ 	.byte	0x04, 0x46
        /*0082*/ 	.short	(.L_33 - .L_32)


	//   ....[0]....
.L_32:
        /*0084*/ 	.word	0x00001350


	//----- nvinfo : EIATTR_MBARRIER_INSTR_OFFSETS
	.align		4
.L_33:
        /*0088*/ 	.byte	0x04, 0x39
        /*008a*/ 	.short	(.L_35 - .L_34)


	//   ....[0]....
.L_34:
        /*008c*/ 	.word	0x00000230
        /*0090*/ 	.word	0x000000ff
        /*0094*/ 	.word	0x00000000
        /*0098*/ 	.short	0x0100
        /*009a*/ 	.byte	0x08
	.zero		1


	//   ....[1]....
        /*009c*/ 	.word	0x00000240
        /*00a0*/ 	.word	0x000000ff
        /*00a4*/ 	.word	0x00000010
        /*00a8*/ 	.short	0x0100
        /*00aa*/ 	.byte	0x08
	.zero		1


	//   ....[2]....
        /*00ac*/ 	.word	0x00000250
        /*00b0*/ 	.word	0x000000ff
        /*00b4*/ 	.word	0x00000008
        /*00b8*/ 	.short	0x0100
        /*00ba*/ 	.byte	0x08
	.zero		1


	//   ....[3]....
        /*00bc*/ 	.word	0x00000260
        /*00c0*/ 	.word	0x000000ff
        /*00c4*/ 	.word	0x00000018
        /*00c8*/ 	.short	0x0100
        /*00ca*/ 	.byte	0x08
	.zero		1


	//   ....[4]....
        /*00cc*/ 	.word	0x00000650
        /*00d0*/ 	.word	0x000000ff
        /*00d4*/ 	.word	0x00000030
        /*00d8*/ 	.short	0x0100
        /*00da*/ 	.byte	0x06
	.zero		1


	//   ....[5]....
        /*00dc*/ 	.word	0x000006e0
        /*00e0*/ 	.word	0x000000ff
        /*00e4*/ 	.word	0x00000038
        /*00e8*/ 	.short	0x0100
        /*00ea*/ 	.byte	0x06
	.zero		1


	//   ....[6]....
        /*00ec*/ 	.word	0x00001410
        /*00f0*/ 	.word	0x00000003
        /*00f4*/ 	.word	0x00000000
        /*00f8*/ 	.short	0x010a
        /*00fa*/ 	.byte	0x3f
	.zero		1


	//   ....[7]....
        /*00fc*/ 	.word	0x00001450
        /*0100*/ 	.word	0x00000003
        /*0104*/ 	.word	0x00000000
        /*0108*/ 	.short	0x010a
        /*010a*/ 	.byte	0x3f
	.zero		1


	//   ....[8]....
        /*010c*/ 	.word	0x00001a50
        /*0110*/ 	.word	0x00000005
        /*0114*/ 	.word	0x00000000
        /*0118*/ 	.short	0x010a
        /*011a*/ 	.byte	0x3f
	.zero		1


	//   ....[9]....
        /*011c*/ 	.word	0x00001a90
        /*0120*/ 	.word	0x00000005
        /*0124*/ 	.word	0x00000000
        /*0128*/ 	.short	0x010a
        /*012a*/ 	.byte	0x3f
	.zero		1


	//   ....[10]....
        /*012c*/ 	.word	0x00001f20
        /*0130*/ 	.word	0x00000005
        /*0134*/ 	.word	0x00000000
        /*0138*/ 	.short	0x0101
        /*013a*/ 	.byte	0x3f
	.zero		1


	//   ....[11]....
        /*013c*/ 	.word	0x00002100
        /*0140*/ 	.word	0x00000003
        /*0144*/ 	.word	0x00000000
        /*0148*/ 	.short	0x0101
        /*014a*/ 	.byte	0x3f
	.zero		1


	//   ....[12]....
        /*014c*/ 	.word	0x000096c0
        /*0150*/ 	.word	0x00000016
        /*0154*/ 	.word	0x00000010
        /*0158*/ 	.short	0x010a
        /*015a*/ 	.byte	0x3f
	.zero		1


	//   ....[13]....
        /*015c*/ 	.word	0x00009b50
        /*0160*/ 	.word	0x00000005
        /*0164*/ 	.word	0x00000038
        /*0168*/ 	.short	0x0101
        /*016a*/ 	.byte	0x3f
	.zero		1


	//   ....[14]....
        /*016c*/ 	.word	0x0000a260
        /*0170*/ 	.word	0x00000007
        /*0174*/ 	.word	0x00000000
        /*0178*/ 	.short	0x010a
        /*017a*/ 	.byte	0x3f
	.zero		1


	//   ....[15]....
        /*017c*/ 	.word	0x0000a2e0
        /*0180*/ 	.word	0x00000003
        /*0184*/ 	.word	0x00000000
        /*0188*/ 	.short	0x010a
        /*018a*/ 	.byte	0x3f
	.zero		1


	//   ....[16]....
        /*018c*/ 	.word	0x0000a340
        /*0190*/ 	.word	0x00000003
        /*0194*/ 	.word	0x00000000
        /*0198*/ 	.short	0x010a
        /*019a*/ 	.byte	0x3f
	.zero		1


	//   ....[17]....
        /*019c*/ 	.word	0x0000a390
        /*01a0*/ 	.word	0x00000005
        /*01a4*/ 	.word	0x00000000
        /*01a8*/ 	.short	0x010a
        /*01aa*/ 	.byte	0x3f
	.zero		1


	//   ....[18]....
        /*01ac*/ 	.word	0x0000a460
        /*01b0*/ 	.word	0x00000016
        /*01b4*/ 	.word	0x00000010
        /*01b8*/ 	.short	0x010a
        /*01ba*/ 	.byte	0x3f
	.zero		1


	//   ....[19]....
        /*01bc*/ 	.word	0x0000a530
        /*01c0*/ 	.word	0x00000007
        /*01c4*/ 	.word	0x00000000
        /*01c8*/ 	.short	0x010a
        /*01ca*/ 	.byte	0x3f
	.zero		1


	//----- nvinfo : EIATTR_NUM_MBARRIERS
	.align		4
.L_35:
        /*01cc*/ 	.byte	0x03, 0x38
        /*01ce*/ 	.short	0x0006


	//----- nvinfo : EIATTR_EXIT_INSTR_OFFSETS
	.align		4
        /*01d0*/ 	.byte	0x04, 0x1c
        /*01d2*/ 	.short	(.L_37 - .L_36)


	//   ....[0]....
.L_36:
        /*01d4*/ 	.word	0x000008a0


	//   ....[1]....
        /*01d8*/ 	.word	0x000010c0


	//   ....[2]....
        /*01dc*/ 	.word	0x00008de0


	//   ....[3]....
        /*01e0*/ 	.word	0x00009340


	//   ....[4]....
        /*01e4*/ 	.word	0x0000a330


	//----- nvinfo : EIATTR_MAX_THREADS
	.align		4
.L_37:
        /*01e8*/ 	.byte	0x04, 0x05
        /*01ea*/ 	.short	(.L_39 - .L_38)
.L_38:
        /*01ec*/ 	.word	0x00000180
        /*01f0*/ 	.word	0x00000001
        /*01f4*/ 	.word	0x00000001


	//----- nvinfo : EIATTR_CRS_STACK_SIZE
	.align		4
.L_39:
        /*01f8*/ 	.byte	0x04, 0x1e
        /*01fa*/ 	.short	(.L_41 - .L_40)
.L_40:
        /*01fc*/ 	.word	0x00000000


	//----- nvinfo : EIATTR_CBANK_PARAM_SIZE
	.align		4
.L_41:
        /*0200*/ 	.byte	0x03, 0x19
        /*0202*/ 	.short	0x0470


	//----- nvinfo : EIATTR_PARAM_CBANK
	.align		4
        /*0204*/ 	.byte	0x04, 0x0a
        /*0206*/ 	.short	(.L_43 - .L_42)
	.align		4
.L_42:
        /*0208*/ 	.word	index@(.nv.constant0._ZN7cutlass13device_kernelINS_4gemm6kernel13GemmUniversalIN4cute5tupleIJiiiiEEENS1_10collective13CollectiveMmaINS1_34MainloopSm90TmaGmmaWarpSpecializedILi2ENS5_IJNS4_1CILi1EEENSA_ILi2EEESB_EEENS1_35KernelTmaWarpSpecializedCooperativeEEENS5_IJNSA_ILi128EEENSA_ILi256EEENSA_ILi64EEEEEEfNS5_IJlSB_lEEEfSK_NS4_8TiledMMAINS4_8MMA_AtomIJNS4_4SM904GMMA30MMA_64x256x8_F32TF32TF32_SS_TNILNSO_7ScaleInE1ELSQ_1EEEEEENS4_6LayoutINS5_IJSC_SB_SB_EEENS5_IJSB_NSA_ILi0EEESV_EEEEENS5_IJNS4_10UnderscoreESY_SY_EEEEENS4_23SM90_TMA_LOAD_MULTICASTENS4_14ComposedLayoutINS4_7SwizzleILi3ELi4ELi3EEENS4_18smem_ptr_flag_bitsILi32EEENST_INS5_IJNSA_ILi8EEENSA_ILi32EEEEEENS5_IJS18_SB_EEEEEEEvNS4_8identityENS4_13SM90_TMA_LOADES1C_vS1D_EENS_8epilogue10collective6detail29Sm90TmaWarpSpecializedAdapterINS1H_15DefaultEpilogueIfSK_SK_NS1G_6thread17LinearCombinationIfLi1EffLNS1L_9ScaleType4KindE0ELNS_15FloatRoundStyleE2EfEENS1_15EpilogueDefaultEEEEEvvEEEEvNT_6ParamsE)
        /*020c*/ 	.short	0x0210
        /*020e*/ 	.short	0x0470


	//----- nvinfo : EIATTR_SW_WAR
	.align		4
.L_43:
        /*0210*/ 	.byte	0x04, 0x36
        /*0212*/ 	.short	(.L_45 - .L_44)
.L_44:
        /*0214*/ 	.word	0x00000008
.L_45:


//--------------------- .nv.callgraph             --------------------------
	.section	.nv.callgraph,"",@"SHT_CUDA_CALLGRAPH"
	.align	4
	.sectionentsize	8
	.align		4
        /*0000*/ 	.word	0x00000000
	.align		4
        /*0004*/ 	.word	0xffffffff
	.align		4
        /*0008*/ 	.word	index@(_ZN7cutlass13device_kernelINS_4gemm6kernel13GemmUniversalIN4cute5tupleIJiiiiEEENS1_10collective13CollectiveMmaINS1_34MainloopSm90TmaGmmaWarpSpecializedILi2ENS5_IJNS4_1CILi1EEENSA_ILi2EEESB_EEENS1_35KernelTmaWarpSpecializedCooperativeEEENS5_IJNSA_ILi128EEENSA_ILi256EEENSA_ILi64EEEEEEfNS5_IJlSB_lEEEfSK_NS4_8TiledMMAINS4_8MMA_AtomIJNS4_4SM904GMMA30MMA_64x256x8_F32TF32TF32_SS_TNILNSO_7ScaleInE1ELSQ_1EEEEEENS4_6LayoutINS5_IJSC_SB_SB_EEENS5_IJSB_NSA_ILi0EEESV_EEEEENS5_IJNS4_10UnderscoreESY_SY_EEEEENS4_23SM90_TMA_LOAD_MULTICASTENS4_14ComposedLayoutINS4_7SwizzleILi3ELi4ELi3EEENS4_18smem_ptr_flag_bitsILi32EEENST_INS5_IJNSA_ILi8EEENSA_ILi32EEEEEENS5_IJS18_SB_EEEEEEEvNS4_8identityENS4_13SM90_TMA_LOADES1C_vS1D_EENS_8epilogue10collective6detail29Sm90TmaWarpSpecializedAdapterINS1H_15DefaultEpilogueIfSK_SK_NS1G_6thread17LinearCombinationIfLi1EffLNS1L_9ScaleType4KindE0ELNS_15FloatRoundStyleE2EfEENS1_15EpilogueDefaultEEEEEvvEEEEvNT_6ParamsE)
	.align		4
        /*000c*/ 	.word	index@(__assertfail)
	.align		4
        /*0010*/ 	.word	0x00000000
	.align		4
        /*0014*/ 	.word	0xfffffffe
	.align		4
        /*0018*/ 	.word	0x00000000
	.align		4
        /*001c*/ 	.word	0xfffffffd
	.align		4
        /*0020*/ 	.word	0x00000000
	.align		4
        /*0024*/ 	.word	0xfffffffc


//--------------------- .nv.constant4             --------------------------
	.section	.nv.constant4,"a",@progbits
	.align	8
	.align		8
.nv.constant4:
        /*0000*/ 	.dword	__assertfail
	.align		8
        /*0008*/ 	.dword	__unnamed_1
	.align		8
        /*0010*/ 	.dword	_ZN40_INTERNAL_1d15590c_4_k_cu_3b920405_265734cuda3std3__45__cpo5beginE
	.align		8
        /*0018*/ 	.dword	_ZN40_INTERNAL_1d15590c_4_k_cu_3b920405_265734cuda3std3__45__cpo3endE
	.align		8
        /*0020*/ 	.dword	_ZN40_INTERNAL_1d15590c_4_k_cu_3b920405_265734cuda3std3__45__cpo6cbeginE
	.align		8
        /*0028*/ 	.dword	_ZN40_INTERNAL_1d15590c_4_k_cu_3b920405_265734cuda3std3__45__cpo4cendE
	.align		8
        /*0030*/ 	.dword	_ZN40_INTERNAL_1d15590c_4_k_cu_3b920405_265734cuda3std3__442_GLOBAL__N__1d15590c_4_k_cu_3b920405_265736ignoreE
	.align		8
        /*0038*/ 	.dword	_ZN40_INTERNAL_1d15590c_4_k_cu_3b920405_265734cuda3std3__419piecewise_constructE
	.align		8
        /*0040*/ 	.dword	_ZN40_INTERNAL_1d15590c_4_k_cu_3b920405_265734cuda3std3__48in_placeE
	.align		8
        /*0048*/ 	.dword	_ZN40_INTERNAL_1d15590c_4_k_cu_3b920405_265734cuda3std6ranges3__45__cpo4swapE
	.align		8
        /*0050*/ 	.dword	_ZN40_INTERNAL_1d15590c_4_k_cu_3b920405_265734cuda3std6ranges3__45__cpo9iter_moveE
	.align		8
        /*0058*/ 	.dword	_ZN40_INTERNAL_1d15590c_4_k_cu_3b920405_265734cute7productE
	.align		8
        /*0060*/ 	.dword	_ZN40_INTERNAL_1d15590c_4_k_cu_3b920405_265734cute1_E
	.align		8
        /*0068*/ 	.dword	$str$22
	.align		8
        /*0070*/ 	.dword	$str$23


//--------------------- .text._ZN7cutlass13device_kernelINS_4gemm6kernel13GemmUniversalIN4cute5tupleIJiiiiEEENS1_10collective13CollectiveMmaINS1_34MainloopSm90TmaGmmaWarpSpecializedILi2ENS5_IJNS4_1CILi1EEENSA_ILi2EEESB_EEENS1_35KernelTmaWarpSpecializedCooperativeEEENS5_IJNSA_ILi128EEENSA_ILi256EEENSA_ILi64EEEEEEfNS5_IJlSB_lEEEfSK_NS4_8TiledMMAINS4_8MMA_AtomIJNS4_4SM904GMMA30MMA_64x256x8_F32TF32TF32_SS_TNILNSO_7ScaleInE1ELSQ_1EEEEEENS4_6LayoutINS5_IJSC_SB_SB_EEENS5_IJSB_NSA_ILi0EEESV_EEEEENS5_IJNS4_10UnderscoreESY_SY_EEEEENS4_23SM90_TMA_LOAD_MULTICASTENS4_14ComposedLayoutINS4_7SwizzleILi3ELi4ELi3EEENS4_18smem_ptr_flag_bitsILi32EEENST_INS5_IJNSA_ILi8EEENSA_ILi32EEEEEENS5_IJS18_SB_EEEEEEEvNS4_8identityENS4_13SM90_TMA_LOADES1C_vS1D_EENS_8epilogue10collective6detail29Sm90TmaWarpSpecializedAdapterINS1H_15DefaultEpilogueIfSK_SK_NS1G_6thread17LinearCombinationIfLi1EffLNS1L_9ScaleType4KindE0ELNS_15FloatRoundStyleE2EfEENS1_15EpilogueDefaultEEEEEvvEEEEvNT_6ParamsE --------------------------
	.section	.text._ZN7cutlass13device_kernelINS_4gemm6kernel13GemmUniversalIN4cute5tupleIJiiiiEEENS1_10collective13CollectiveMmaINS1_34MainloopSm90TmaGmmaWarpSpecializedILi2ENS5_IJNS4_1CILi1EEENSA_ILi2EEESB_EEENS1_35KernelTmaWarpSpecializedCooperativeEEENS5_IJNSA_ILi128EEENSA_ILi256EEENSA_ILi64EEEEEEfNS5_IJlSB_lEEEfSK_NS4_8TiledMMAINS4_8MMA_AtomIJNS4_4SM904GMMA30MMA_64x256x8_F32TF32TF32_SS_TNILNSO_7ScaleInE1ELSQ_1EEEEEENS4_6LayoutINS5_IJSC_SB_SB_EEENS5_IJSB_NSA_ILi0EEESV_EEEEENS5_IJNS4_10UnderscoreESY_SY_EEEEENS4_23SM90_TMA_LOAD_MULTICASTENS4_14ComposedLayoutINS4_7SwizzleILi3ELi4ELi3EEENS4_18smem_ptr_flag_bitsILi32EEENST_INS5_IJNSA_ILi8EEENSA_ILi32EEEEEENS5_IJS18_SB_EEEEEEEvNS4_8identityENS4_13SM90_TMA_LOADES1C_vS1D_EENS_8epilogue10collective6detail29Sm90TmaWarpSpecializedAdapterINS1H_15DefaultEpilogueIfSK_SK_NS1G_6thread17LinearCombinationIfLi1EffLNS1L_9ScaleType4KindE0ELNS_15FloatRoundStyleE2EfEENS1_15EpilogueDefaultEEEEEvvEEEEvNT_6ParamsE,"ax",@progbits
	.align	128
.text._ZN7cutlass13device_kernelINS_4gemm6kernel13GemmUniversalIN4cute5tupleIJiiiiEEENS1_10collective13CollectiveMmaINS1_34MainloopSm90TmaGmmaWarpSpecializedILi2ENS5_IJNS4_1CILi1EEENSA_ILi2EEESB_EEENS1_35KernelTmaWarpSpecializedCooperativeEEENS5_IJNSA_ILi128EEENSA_ILi256EEENSA_ILi64EEEEEEfNS5_IJlSB_lEEEfSK_NS4_8TiledMMAINS4_8MMA_AtomIJNS4_4SM904GMMA30MMA_64x256x8_F32TF32TF32_SS_TNILNSO_7ScaleInE1ELSQ_1EEEEEENS4_6LayoutINS5_IJSC_SB_SB_EEENS5_IJSB_NSA_ILi0EEESV_EEEEENS5_IJNS4_10UnderscoreESY_SY_EEEEENS4_23SM90_TMA_LOAD_MULTICASTENS4_14ComposedLayoutINS4_7SwizzleILi3ELi4ELi3EEENS4_18smem_ptr_flag_bitsILi32EEENST_INS5_IJNSA_ILi8EEENSA_ILi32EEEEEENS5_IJS18_SB_EEEEEEEvNS4_8identityENS4_13SM90_TMA_LOADES1C_vS1D_EENS_8epilogue10collective6detail29Sm90TmaWarpSpecializedAdapterINS1H_15DefaultEpilogueIfSK_SK_NS1G_6thread17LinearCombinationIfLi1EffLNS1L_9ScaleType4KindE0ELNS_15FloatRoundStyleE2EfEENS1_15EpilogueDefaultEEEEEvvEEEEvNT_6ParamsE:
        .type           _ZN7cutlass13device_kernelINS_4gemm6kernel13GemmUniversalIN4cute5tupleIJiiiiEEENS1_10collective13CollectiveMmaINS1_34MainloopSm90TmaGmmaWarpSpecializedILi2ENS5_IJNS4_1CILi1EEENSA_ILi2EEESB_EEENS1_35KernelTmaWarpSpecializedCooperativeEEENS5_IJNSA_ILi128EEENSA_ILi256EEENSA_ILi64EEEEEEfNS5_IJlSB_lEEEfSK_NS4_8TiledMMAINS4_8MMA_AtomIJNS4_4SM904GMMA30MMA_64x256x8_F32TF32TF32_SS_TNILNSO_7ScaleInE1ELSQ_1EEEEEENS4_6LayoutINS5_IJSC_SB_SB_EEENS5_IJSB_NSA_ILi0EEESV_EEEEENS5_IJNS4_10UnderscoreESY_SY_EEEEENS4_23SM90_TMA_LOAD_MULTICASTENS4_14ComposedLayoutINS4_7SwizzleILi3ELi4ELi3EEENS4_18smem_ptr_flag_bitsILi32EEENST_INS5_IJNSA_ILi8EEENSA_ILi32EEEEEENS5_IJS18_SB_EEEEEEEvNS4_8identityENS4_13SM90_TMA_LOADES1C_vS1D_EENS_8epilogue10collective6detail29Sm90TmaWarpSpecializedAdapterINS1H_15DefaultEpilogueIfSK_SK_NS1G_6thread17LinearCombinationIfLi1EffLNS1L_9ScaleType4KindE0ELNS_15FloatRoundStyleE2EfEENS1_15EpilogueDefaultEEEEEvvEEEEvNT_6ParamsE,@function
        .size           _ZN7cutlass13device_kernelINS_4gemm6kernel13GemmUniversalIN4cute5tupleIJiiiiEEENS1_10collective13CollectiveMmaINS1_34MainloopSm90TmaGmmaWarpSpecializedILi2ENS5_IJNS4_1CILi1EEENSA_ILi2EEESB_EEENS1_35KernelTmaWarpSpecializedCooperativeEEENS5_IJNSA_ILi128EEENSA_ILi256EEENSA_ILi64EEEEEEfNS5_IJlSB_lEEEfSK_NS4_8TiledMMAINS4_8MMA_AtomIJNS4_4SM904GMMA30MMA_64x256x8_F32TF32TF32_SS_TNILNSO_7ScaleInE1ELSQ_1EEEEEENS4_6LayoutINS5_IJSC_SB_SB_EEENS5_IJSB_NSA_ILi0EEESV_EEEEENS5_IJNS4_10UnderscoreESY_SY_EEEEENS4_23SM90_TMA_LOAD_MULTICASTENS4_14ComposedLayoutINS4_7SwizzleILi3ELi4ELi3EEENS4_18smem_ptr_flag_bitsILi32EEENST_INS5_IJNSA_ILi8EEENSA_ILi32EEEEEENS5_IJS18_SB_EEEEEEEvNS4_8identityENS4_13SM90_TMA_LOADES1C_vS1D_EENS_8epilogue10collective6detail29Sm90TmaWarpSpecializedAdapterINS1H_15DefaultEpilogueIfSK_SK_NS1G_6thread17LinearCombinationIfLi1EffLNS1L_9ScaleType4KindE0ELNS_15FloatRoundStyleE2EfEENS1_15EpilogueDefaultEEEEEvvEEEEvNT_6ParamsE,(.L_x_321 - _ZN7cutlass13device_kernelINS_4gemm6kernel13GemmUniversalIN4cute5tupleIJiiiiEEENS1_10collective13CollectiveMmaINS1_34MainloopSm90TmaGmmaWarpSpecializedILi2ENS5_IJNS4_1CILi1EEENSA_ILi2EEESB_EEENS1_35KernelTmaWarpSpecializedCooperativeEEENS5_IJNSA_ILi128EEENSA_ILi256EEENSA_ILi64EEEEEEfNS5_IJlSB_lEEEfSK_NS4_8TiledMMAINS4_8MMA_AtomIJNS4_4SM904GMMA30MMA_64x256x8_F32TF32TF32_SS_TNILNSO_7ScaleInE1ELSQ_1EEEEEENS4_6LayoutINS5_IJSC_SB_SB_EEENS5_IJSB_NSA_ILi0EEESV_EEEEENS5_IJNS4_10UnderscoreESY_SY_EEEEENS4_23SM90_TMA_LOAD_MULTICASTENS4_14ComposedLayoutINS4_7SwizzleILi3ELi4ELi3EEENS4_18smem_ptr_flag_bitsILi32EEENST_INS5_IJNSA_ILi8EEENSA_ILi32EEEEEENS5_IJS18_SB_EEEEEEEvNS4_8identityENS4_13SM90_TMA_LOADES1C_vS1D_EENS_8epilogue10collective6detail29Sm90TmaWarpSpecializedAdapterINS1H_15DefaultEpilogueIfSK_SK_NS1G_6thread17LinearCombinationIfLi1EffLNS1L_9ScaleType4KindE0ELNS_15FloatRoundStyleE2EfEENS1_15EpilogueDefaultEEEEEvvEEEEvNT_6ParamsE)
        .other          _ZN7cutlass13device_kernelINS_4gemm6kernel13GemmUniversalIN4cute5tupleIJiiiiEEENS1_10collective13CollectiveMmaINS1_34MainloopSm90TmaGmmaWarpSpecializedILi2ENS5_IJNS4_1CILi1EEENSA_ILi2EEESB_EEENS1_35KernelTmaWarpSpecializedCooperativeEEENS5_IJNSA_ILi128EEENSA_ILi256EEENSA_ILi64EEEEEEfNS5_IJlSB_lEEEfSK_NS4_8TiledMMAINS4_8MMA_AtomIJNS4_4SM904GMMA30MMA_64x256x8_F32TF32TF32_SS_TNILNSO_7ScaleInE1ELSQ_1EEEEEENS4_6LayoutINS5_IJSC_SB_SB_EEENS5_IJSB_NSA_ILi0EEESV_EEEEENS5_IJNS4_10UnderscoreESY_SY_EEEEENS4_23SM90_TMA_LOAD_MULTICASTENS4_14ComposedLayoutINS4_7SwizzleILi3ELi4ELi3EEENS4_18smem_ptr_flag_bitsILi32EEENST_INS5_IJNSA_ILi8EEENSA_ILi32EEEEEENS5_IJS18_SB_EEEEEEEvNS4_8identityENS4_13SM90_TMA_LOADES1C_vS1D_EENS_8epilogue10collective6detail29Sm90TmaWarpSpecializedAdapterINS1H_15DefaultEpilogueIfSK_SK_NS1G_6thread17LinearCombinationIfLi1EffLNS1L_9ScaleType4KindE0ELNS_15FloatRoundStyleE2EfEENS1_15EpilogueDefaultEEEEEvvEEEEvNT_6ParamsE,@"STO_CUDA_ENTRY STV_DEFAULT"
_ZN7cutlass13device_kernelINS_4gemm6kernel13GemmUniversalIN4cute5tupleIJiiiiEEENS1_10collective13CollectiveMmaINS1_34MainloopSm90TmaGmmaWarpSpecializedILi2ENS5_IJNS4_1CILi1EEENSA_ILi2EEESB_EEENS1_35KernelTmaWarpSpecializedCooperativeEEENS5_IJNSA_ILi128EEENSA_ILi256EEENSA_ILi64EEEEEEfNS5_IJlSB_lEEEfSK_NS4_8TiledMMAINS4_8MMA_AtomIJNS4_4SM904GMMA30MMA_64x256x8_F32TF32TF32_SS_TNILNSO_7ScaleInE1ELSQ_1EEEEEENS4_6LayoutINS5_IJSC_SB_SB_EEENS5_IJSB_NSA_ILi0EEESV_EEEEENS5_IJNS4_10UnderscoreESY_SY_EEEEENS4_23SM90_TMA_LOAD_MULTICASTENS4_14ComposedLayoutINS4_7SwizzleILi3ELi4ELi3EEENS4_18smem_ptr_flag_bitsILi32EEENST_INS5_IJNSA_ILi8EEENSA_ILi32EEEEEENS5_IJS18_SB_EEEEEEEvNS4_8identityENS4_13SM90_TMA_LOADES1C_vS1D_EENS_8epilogue10collective6detail29Sm90TmaWarpSpecializedAdapterINS1H_15DefaultEpilogueIfSK_SK_NS1G_6thread17LinearCombinationIfLi1EffLNS1L_9ScaleType4KindE0ELNS_15FloatRoundStyleE2EfEENS1_15EpilogueDefaultEEEEEvvEEEEvNT_6ParamsE:
[----:B------:R-:W0:Y:S01]  /*0000*/  LDC R1, c[0x0][0x28] ;  /* 0x00000a00ff017b82 */ /* 0x000e220000000800 */
[----:B------:R-:W1:Y:S01]  /*0010*/  S2R R18, SR_TID.X ;  /* 0x0000000000127919 */ /* 0x000e620000002100 */
[----:B------:R-:W-:Y:S01]  /*0020*/  ELECT P0, URZ, PT ;  /* 0x00000000003f782f */ /* 0x000fe20003800000 */
[----:B------:R-:W-:Y:S01]  /*0030*/  BSSY B0, `(.L_x_0) ;  /* 0x000000f000007945 */ /* 0x000fe20003800000 */
[--C-:B-1----:R-:W-:Y:S02]  /*0040*/  SHF.R.U32.HI R0, RZ, 0x5, R18.reuse ;  /* 0x00000005ff007819 */ /* 0x102fe40000011612 */
[----:B------:R-:W-:-:S03]  /*0050*/  SHF.R.U32.HI R3, RZ, 0x7, R18 ;  /* 0x00000007ff037819 */ /* 0x000fc60000011612 */
[----:B------:R-:W1:Y:S04]  /*0060*/  SHFL.IDX PT, R2, R0, RZ, 0x1f ;  /* 0x00001fff00027589 */ /* 0x000e6800000e0000 */
[----:B------:R2:W3:Y:S01]  /*0070*/  SHFL.IDX PT, R5, R3, RZ, 0x1f ;  /* 0x00001fff03057589 */ /* 0x0004e200000e0000 */
[----:B-1----:R-:W-:-:S13]  /*0080*/  ISETP.NE.OR P0, PT, R2, RZ, !P0 ;  /* 0x000000ff0200720c */ /* 0x002fda0004705670 */
[----:B0-23--:R-:W-:Y:S05]  /*0090*/  @P0 BRA `(.L_x_1) ;  /* 0x0000000000200947 */ /* 0x00dfea0003800000 */
[----:B------:R-:W-:Y:S02]  /*00a0*/  ULDC.64 UR4, c[0x0][0x198] ;  /* 0x0000660000047ab9 */ /* 0x000fe40000000a00 */
[----:B------:R-:W-:Y:S02]  /*00b0*/  UIADD3 UR6, UP0, UR4, 0xf0, URZ ;  /* 0x000000f004067890 */ /* 0x000fe4000ff1e03f */
[----:B------:R-:W-:Y:S02]  /*00c0*/  UIADD3 UR4, UP1, UR4, 0x1f0, URZ ;  /* 0x000001f004047890 */ /* 0x000fe4000ff3e03f */
[----:B------:R-:W-:Y:S02]  /*00d0*/  UIADD3.X UR7, URZ, UR5, URZ, UP0, !UPT ;  /* 0x000000053f077290 */ /* 0x000fe400087fe43f */
[----:B------:R-:W-:-:S07]  /*00e0*/  UIADD3.X UR5, URZ, UR5, URZ, UP1, !UPT ;  /* 0x000000053f057290 */ /* 0x000fce0008ffe43f */
[----:B------:R0:W-:Y:S02]  /*00f0*/  UTMACCTL.PF [UR6] ;  /* 0x00000000060079b9 */ /* 0x0001e40008040000 */
[----:B------:R0:W-:Y:S02]  /*0100*/  UTMACCTL.PF [UR4] ;  /* 0x00000000040079b9 */ /* 0x0001e40008040000 */
[----:B0-----:R-:W-:Y:S01]  /*0110*/  NOP ;  /* 0x0000000000007918 */ /* 0x001fe20000000000 */
.L_x_1:
[----:B------:R-:W-:Y:S05]  /*0120*/  BSYNC B0 ;  /* 0x0000000000007941 */ /* 0x000fea0003800000 */
.L_x_0:
[----:B------:R-:W0:Y:S02]  /*0130*/  SHFL.IDX PT, R3, R0, RZ, 0x1f ;  /* 0x00001fff00037589 */ /* 0x000e2400000e0000 */
[----:B0-----:R-:W-:-:S13]  /*0140*/  ISETP.NE.AND P0, PT, R3, RZ, PT ;  /* 0x000000ff0300720c */ /* 0x001fda0003f05270 */
[----:B------:R-:W-:Y:S05]  /*0150*/  @P0 BRA `(.L_x_2) ;  /* 0x0000000000480947 */ /* 0x000fea0003800000 */
[----:B------:R-:W0:Y:S01]  /*0160*/  S2UR UR8, SR_CgaCtaId ;  /* 0x00000000000879c3 */ /* 0x000e220000008800 */
[----:B------:R-:W-:Y:S01]  /*0170*/  UMOV UR4, 0x400 ;  /* 0x0000040000047882 */ /* 0x000fe20000000000 */
[----:B------:R-:W-:Y:S01]  /*0180*/  UMOV UR5, 0x1 ;  /* 0x0000000100057882 */ /* 0x000fe20000000000 */
[----:B------:R-:W-:Y:S01]  /*0190*/  UMOV UR6, 0x4 ;  /* 0x0000000400067882 */ /* 0x000fe20000000000 */
[----:B------:R-:W-:Y:S01]  /*01a0*/  ELECT P0, URZ, PT ;  /* 0x00000000003f782f */ /* 0x000fe20003800000 */
[----:B------:R-:W-:-:S04]  /*01b0*/  UIADD3 UR6, -UR6, 0x100000, URZ ;  /* 0x0010000006067890 */ /* 0x000fc8000fffe13f */
[----:B------:R-:W-:Y:S02]  /*01c0*/  USHF.L.U32 UR7, UR6, 0xb, URZ ;  /* 0x0000000b06077899 */ /* 0x000fe4000800063f */
[----:B------:R-:W-:Y:S02]  /*01d0*/  USHF.L.U32 UR6, UR6, 0x1, URZ ;  /* 0x0000000106067899 */ /* 0x000fe4000800063f */
[----:B0-----:R-:W-:Y:S02]  /*01e0*/  ULEA UR8, UR8, UR4, 0x18 ;  /* 0x0000000408087291 */ /* 0x001fe4000f8ec03f */
[----:B------:R-:W-:-:S04]  /*01f0*/  UIADD3 UR4, -UR5, 0x100000, URZ ;  /* 0x0010000005047890 */ /* 0x000fc8000fffe13f */
[----:B------:R-:W-:Y:S02]  /*0200*/  USHF.L.U32 UR5, UR4, 0xb, URZ ;  /* 0x0000000b04057899 */ /* 0x000fe4000800063f */
[----:B------:R-:W-:Y:S01]  /*0210*/  USHF.L.U32 UR4, UR4, 0x1, URZ ;  /* 0x0000000104047899 */ /* 0x000fe2000800063f */
[----:B------:R-:W0:Y:S11]  /*0220*/  FENCE.VIEW.ASYNC.S ;  /* 0x00000000000073c6 */ /* 0x000e360000000000 */
[----:B0-----:R0:W1:Y:S01]  /*0230*/  SYNCS.EXCH.64 URZ, [UR8], UR4 ;  /* 0x00000004083f75b2 */ /* 0x0010620008000100 */
[----:B------:R0:W2:Y:S01]  /*0240*/  SYNCS.EXCH.64 URZ, [UR8+0x10], UR6 ;  /* 0x00001006083f75b2 */ /* 0x0000a20008000100 */
[----:B------:R0:W3:Y:S01]  /*0250*/  SYNCS.EXCH.64 URZ, [UR8+0x8], UR4 ;  /* 0x00000804083f75b2 */ /* 0x0000e20008000100 */
[----:B------:R0:W4:Y:S01]  /*0260*/  SYNCS.EXCH.64 URZ, [UR8+0x18], UR6 ;  /* 0x00001806083f75b2 */ /* 0x0001220008000100 */
[----:B------:R-:W-:Y:S01]  /*0270*/  NOP ;  /* 0x0000000000007918 */ /* 0x000fe20000000000 */
.L_x_2:
[----:B------:R-:W-:Y:S01]  /*0280*/  SHF.R.S32.HI R7, RZ, 0x1f, R18 ;  /* 0x0000001fff077819 */ /* 0x000fe20000011412 */
[----:B------:R-:W5:Y:S01]  /*0290*/  SHFL.IDX PT, R0, R0, RZ, 0x1f ;  /* 0x00001fff00007589 */ /* 0x000f6200000e0000 */
[----:B0-----:R-:W0:Y:S01]  /*02a0*/  S2UR UR8, SR_CTAID.X ;  /* 0x00000000000879c3 */ /* 0x001e220000002500 */
[----:B------:R-:W-:Y:S02]  /*02b0*/  ELECT P0, URZ, PT ;  /* 0x00000000003f782f */ /* 0x000fe40003800000 */
[----:B------:R-:W-:Y:S01]  /*02c0*/  LEA.HI R7, R7, R18, RZ, 0x7 ;  /* 0x0000001207077211 */ /* 0x000fe200078f38ff */
[----:B------:R-:W1:Y:S01]  /*02d0*/  S2R R4, SR_CTAID.Y ;  /* 0x0000000000047919 */ /* 0x000e620000002600 */
[----:B------:R-:W-:Y:S01]  /*02e0*/  ULDC UR4, c[0x0][0x154] ;  /* 0x0000550000047ab9 */ /* 0x000fe20000000800 */
[----:B------:R-:W-:Y:S01]  /*02f0*/  NOP ;  /* 0x0000000000007918 */ /* 0x000fe20000000000 */
[----:B------:R-:W-:Y:S01]  /*0300*/  LOP3.LUT R7, R7, 0xffffff80, RZ, 0xc0, !PT ;  /* 0xffffff8007077812 */ /* 0x000fe200078ec0ff */
[----:B------:R-:W-:Y:S01]  /*0310*/  NOP ;  /* 0x0000000000007918 */ /* 0x000fe20000000000 */
[----:B------:R-:W2:Y:S03]  /*0320*/  LDC R12, c[0x0][0x140] ;  /* 0x00005000ff0c7b82 */ /* 0x000ea60000000800 */
[----:B------:R-:W-:-:S05]  /*0330*/  IMAD.IADD R7, R18, 0x1, -R7 ;  /* 0x0000000112077824 */ /* 0x000fca00078e0a07 */
[----:B------:R-:W-:Y:S02]  /*0340*/  SHF.R.S32.HI R6, RZ, 0x1f, R7 ;  /* 0x0000001fff067819 */ /* 0x000fe40000011407 */
[----:B------:R-:W-:Y:S02]  /*0350*/  LOP3.LUT P2, RZ, R7, 0x7, RZ, 0xc0, !PT ;  /* 0x0000000707ff7812 */ /* 0x000fe4000784c0ff */
[----:B------:R-:W-:Y:S02]  /*0360*/  LEA.HI R6, R6, R7, RZ, 0x3 ;  /* 0x0000000706067211 */ /* 0x000fe400078f18ff */
[----:B-----5:R-:W-:Y:S02]  /*0370*/  ISETP.NE.OR P0, PT, R0, RZ, !P0 ;  /* 0x000000ff0000720c */ /* 0x020fe40004705670 */
[--C-:B------:R-:W-:Y:S02]  /*0380*/  SHF.R.S32.HI R0, RZ, 0x3, R6.reuse ;  /* 0x00000003ff007819 */ /* 0x100fe40000011406 */
[----:B------:R-:W-:-:S02]  /*0390*/  SHF.R.S32.HI R9, RZ, 0x1f, R6 ;  /* 0x0000001fff097819 */ /* 0x000fc40000011406 */
[----:B------:R-:W-:Y:S02]  /*03a0*/  SHF.R.S32.HI R6, RZ, 0x1f, R3 ;  /* 0x0000001fff067819 */ /* 0x000fe40000011403 */
[----:B------:R-:W-:Y:S02]  /*03b0*/  LEA.HI R9, R9, R0, RZ, 0x2 ;  /* 0x0000000009097211 */ /* 0x000fe400078f10ff */
[----:B------:R-:W-:Y:S02]  /*03c0*/  LEA.HI R6, R6, R3, RZ, 0x2 ;  /* 0x0000000306067211 */ /* 0x000fe400078f10ff */
[----:B-1----:R-:W-:Y:S01]  /*03d0*/  I2FP.F32.U32 R8, R4 ;  /* 0x0000000400087245 */ /* 0x002fe20000201000 */
[----:B------:R-:W-:Y:S01]  /*03e0*/  VOTEU.ALL UP0, P0 ;  /* 0x00000000003f7886 */ /* 0x000fe20000000000 */
[----:B------:R-:W-:Y:S01]  /*03f0*/  LOP3.LUT R6, R6, 0x3ffffffc, RZ, 0xc0, !PT ;  /* 0x3ffffffc06067812 */ /* 0x000fe200078ec0ff */
[----:B------:R-:W-:Y:S01]  /*0400*/  VOTEU.ALL UP1, P0 ;  /* 0x00000000003f7886 */ /* 0x000fe20000020000 */
[----:B------:R-:W-:Y:S01]  /*0410*/  LOP3.LUT R9, R9, 0xfffffffc, RZ, 0xc0, !PT ;  /* 0xfffffffc09097812 */ /* 0x000fe200078ec0ff */
[----:B------:R-:W-:Y:S01]  /*0420*/  FMUL R10, R8, UR4 ;  /* 0x00000004080a7c20 */ /* 0x000fe20008400000 */
[----:B------:R-:W1:Y:S01]  /*0430*/  @!UP0 S2UR UR7, SR_CgaCtaId ;  /* 0x00000000000789c3 */ /* 0x000e620000008800 */
[----:B------:R-:W-:Y:S01]  /*0440*/  IMAD.IADD R11, R3, 0x1, -R6 ;  /* 0x00000001030b7824 */ /* 0x000fe200078e0a06 */
[----:B0-----:R-:W-:Y:S01]  /*0450*/  I2FP.F32.U32 R6, UR8 ;  /* 0x0000000800067c45 */ /* 0x001fe20008201000 */
[----:B------:R-:W-:Y:S01]  /*0460*/  IMAD.IADD R0, R0, 0x1, -R9 ;  /* 0x0000000100007824 */ /* 0x000fe200078e0a09 */
[----:B------:R-:W-:Y:S01]  /*0470*/  ULDC UR4, c[0x0][0x150] ;  /* 0x0000540000047ab9 */ /* 0x000fe20000000800 */
[----:B------:R-:W0:Y:S01]  /*0480*/  F2I.U32.TRUNC.NTZ R10, R10 ;  /* 0x0000000a000a7305 */ /* 0x000e22000020f000 */
[----:B------:R-:W-:Y:S01]  /*0490*/  SHF.R.S32.HI R3, RZ, 0x1f, R2 ;  /* 0x0000001fff037819 */ /* 0x000fe20000011402 */
[----:B------:R-:W-:Y:S01]  /*04a0*/  FMUL R6, R6, UR4 ;  /* 0x0000000406067c20 */ /* 0x000fe20008400000 */
[----:B------:R-:W5:Y:S01]  /*04b0*/  LDC R9, c[0x0][0x148] ;  /* 0x00005200ff097b82 */ /* 0x000f620000000800 */
[----:B------:R-:W-:Y:S01]  /*04c0*/  IMAD R11, R11, 0x4, R0 ;  /* 0x000000040b0b7824 */ /* 0x000fe200078e0200 */
[----:B------:R-:W-:Y:S01]  /*04d0*/  LEA.HI R3, R3, R2, RZ, 0x2 ;  /* 0x0000000203037211 */ /* 0x000fe200078f10ff */
[----:B------:R-:W-:Y:S01]  /*04e0*/  UMOV UR4, 0x20 ;  /* 0x0000002000047882 */ /* 0x000fe20000000000 */
[----:B------:R-:W-:Y:S01]  /*04f0*/  @!UP0 UMOV UR6, 0x400 ;  /* 0x0000040000068882 */ /* 0x000fe20000000000 */
[----:B------:R-:W3:Y:S01]  /*0500*/  F2I.U32.TRUNC.NTZ R6, R6 ;  /* 0x0000000600067305 */ /* 0x000ee2000020f000 */
[----:B------:R-:W-:Y:S01]  /*0510*/  LOP3.LUT R3, R3, 0xfffffffc, RZ, 0xc0, !PT ;  /* 0xfffffffc03037812 */ /* 0x000fe200078ec0ff */
[----:B------:R-:W-:Y:S01]  /*0520*/  IMAD.SHL.U32 R22, R11, 0x4, RZ ;  /* 0x000000040b167824 */ /* 0x000fe200078e00ff */
[----:B------:R-:W4:Y:S01]  /*0530*/  LDC R8, c[0x0][0x144] ;  /* 0x00005100ff087b82 */ /* 0x000f220000000800 */
[----:B------:R-:W-:-:S04]  /*0540*/  @!UP0 UIADD3 UR4, -UR4, 0x100000, URZ ;  /* 0x0010000004048890 */ /* 0x000fc8000fffe13f */
[----:B------:R-:W-:Y:S02]  /*0550*/  @!UP0 USHF.L.U32 UR5, UR4, 0xb, URZ ;  /* 0x0000000b04058899 */ /* 0x000fe4000800063f */
[----:B------:R-:W-:Y:S01]  /*0560*/  @!UP0 USHF.L.U32 UR4, UR4, 0x1, URZ ;  /* 0x0000000104048899 */ /* 0x000fe2000800063f */
[----:B--2---:R-:W-:Y:S01]  /*0570*/  ISETP.EQ.U32.AND P3, PT, R12, 0x1, PT ;  /* 0x000000010c00780c */ /* 0x004fe20003f62070 */
[----:B------:R-:W-:Y:S01]  /*0580*/  IMAD.IADD R0, R2, 0x1, -R3 ;  /* 0x0000000102007824 */ /* 0x000fe200078e0a03 */
[----:B------:R-:W-:Y:S01]  /*0590*/  LOP3.LUT R22, R11, 0xc, R22, 0x78, !PT ;  /* 0x0000000c0b167812 */ /* 0x000fe200078e7816 */
[----:B0-----:R-:W-:Y:S01]  /*05a0*/  IMAD.MOV R14, RZ, RZ, -R10 ;  /* 0x000000ffff0e7224 */ /* 0x001fe200078e0a0a */
[----:B-1----:R-:W-:Y:S02]  /*05b0*/  @!UP0 ULEA UR6, UR7, UR6, 0x18 ;  /* 0x0000000607068291 */ /* 0x002fe4000f8ec03f */
[----:B------:R-:W-:Y:S01]  /*05c0*/  ISETP.NE.AND P1, PT, R0, 0x3, PT ;  /* 0x000000030000780c */ /* 0x000fe20003f25270 */
[----:B------:R-:W-:Y:S01]  /*05d0*/  VOTEU.ALL UP0, P0 ;  /* 0x00000000003f7886 */ /* 0x000fe20000000000 */
[----:B------:R-:W-:Y:S01]  /*05e0*/  ISETP.LT.U32.AND P0, PT, R22, 0x2, !P2 ;  /* 0x000000021600780c */ /* 0x000fe20005701070 */
[----:B---3--:R-:W-:Y:S01]  /*05f0*/  IMAD.MOV R3, RZ, RZ, -R6 ;  /* 0x000000ffff037224 */ /* 0x008fe200078e0a06 */
[----:B------:R-:W-:-:S02]  /*0600*/  ISETP.EQ.OR P1, PT, R0, RZ, !P1 ;  /* 0x000000ff0000720c */ /* 0x000fc40004f22670 */
[----:B------:R-:W-:Y:S01]  /*0610*/  ISETP.NE.AND P2, PT, R5, RZ, PT ;  /* 0x000000ff0500720c */ /* 0x000fe20003f45270 */
[----:B-----5:R-:W-:Y:S01]  /*0620*/  IMAD R7, R9, R14, R4 ;  /* 0x0000000e09077224 */ /* 0x020fe200078e0204 */
[----:B------:R-:W-:Y:S01]  /*0630*/  ISETP.EQ.AND P1, PT, R5, RZ, P1 ;  /* 0x000000ff0500720c */ /* 0x000fe20000f22270 */
[----:B------:R-:W0:Y:S02]  /*0640*/  FENCE.VIEW.ASYNC.S ;  /* 0x00000000000073c6 */ /* 0x000e240000000000 */
[----:B0-----:R0:W1:Y:S01]  /*0650*/  @!UP0 SYNCS.EXCH.64 URZ, [UR6+0x30], UR4 ;  /* 0x00003004063f85b2 */ /* 0x0010620008000100 */
[----:B------:R-:W-:Y:S02]  /*0660*/  ISETP.NE.AND P4, PT, R7, R22, PT ;  /* 0x000000160700720c */ /* 0x000fe40003f85270 */
[----:B------:R-:W-:Y:S01]  /*0670*/  SEL R19, RZ, 0x1, !P1 ;  /* 0x00000001ff137807 */ /* 0x000fe20004800000 */
[----:B----4-:R-:W-:Y:S02]  /*0680*/  IMAD R3, R8, R3, UR8 ;  /* 0x0000000808037e24 */ /* 0x010fe4000f8e0203 */
[----:B------:R-:W-:-:S03]  /*0690*/  VIADD R8, R5, 0xffffffff ;  /* 0xffffffff05087836 */ /* 0x000fc60000000000 */
[----:B------:R-:W-:Y:S02]  /*06a0*/  ISETP.EQ.OR P4, PT, R3, RZ, !P4 ;  /* 0x000000ff0300720c */ /* 0x000fe40006782670 */
[----:B------:R-:W-:Y:S02]  /*06b0*/  ISETP.GE.U32.AND P5, PT, R8, 0x2, PT ;  /* 0x000000020800780c */ /* 0x000fe40003fa6070 */
[----:B------:R-:W-:Y:S02]  /*06c0*/  PLOP3.LUT P0, PT, P0, P4, PT, 0x80, 0x0 ;  /* 0x000000000000781c */ /* 0x000fe40000709070 */
[----:B------:R-:W-:Y:S01]  /*06d0*/  SEL R19, R19, 0x2, P5 ;  /* 0x0000000213137807 */ /* 0x000fe20002800000 */
[----:B------:R0:W2:Y:S01]  /*06e0*/  @!UP1 SYNCS.EXCH.64 URZ, [UR6+0x38], UR4 ;  /* 0x00003804063f95b2 */ /* 0x0000a20008000100 */
[----:B------:R-:W-:Y:S01]  /*06f0*/  P2R R156, PR, RZ, 0x1 ;  /* 0x00000001ff9c7803 */ /* 0x000fe20000000000 */
[----:B------:R-:W-:Y:S01]  /*0700*/  NOP ;  /* 0x0000000000007918 */ /* 0x000fe20000000000 */
[----:B------:R-:W-:Y:S07]  /*0710*/  @!P3 BRA `(.L_x_3) ;  /* 0x000000000008b947 */ /* 0x000fee0003800000 */
[----:B-12---:R-:W-:Y:S01]  /*0720*/  UCGABAR_ARV ;  /* 0x00000000000079c7 */ /* 0x006fe20008000000 */
[----:B------:R-:W-:Y:S05]  /*0730*/  BRA `(.L_x_4) ;  /* 0x0000000000047947 */ /* 0x000fea0003800000 */
.L_x_3:
[----:B-12---:R-:W-:Y:S01]  /*0740*/  NOP ;  /* 0x0000000000007918 */ /* 0x006fe20000000000 */
.L_x_4:
[----:B------:R-:W1:Y:S01]  /*0750*/  LDC R2, c[0x0][0x65c] ;  /* 0x00019700ff027b82 */ /* 0x000e620000000800 */
[----:B------:R-:W-:Y:S02]  /*0760*/  IMAD.U32 R6, RZ, RZ, UR8 ;  /* 0x00000008ff067e24 */ /* 0x000fe4000f8e00ff */
[----:B------:R-:W-:Y:S01]  /*0770*/  IMAD.MOV.U32 R7, RZ, RZ, RZ ;  /* 0x000000ffff077224 */ /* 0x000fe200078e00ff */
[----:B-1----:R-:W-:-:S04]  /*0780*/  ISETP.NE.AND P1, PT, R2, 0x1, PT ;  /* 0x000000010200780c */ /* 0x002fc80003f25270 */
[----:B------:R-:W-:-:S09]  /*0790*/  P2R R5, PR, RZ, 0x2 ;  /* 0x00000002ff057803 */ /* 0x000fd20000000000 */
[----:B------:R-:W1:Y:S01]  /*07a0*/  @P1 LDC R17, c[0x0][0x10] ;  /* 0x00000400ff111b82 */ /* 0x000e620000000800 */
[----:B------:R-:W-:Y:S02]  /*07b0*/  @P1 IMAD.MOV.U32 R5, RZ, RZ, RZ ;  /* 0x000000ffff051224 */ /* 0x000fe400078e00ff */
[----:B------:R-:W-:-:S05]  /*07c0*/  @P1 IMAD.MOV.U32 R13, RZ, RZ, RZ ;  /* 0x000000ffff0d1224 */ /* 0x000fca00078e00ff */
[----:B------:R-:W2:Y:S01]  /*07d0*/  @!P1 LDC R11, c[0x0][0xc] ;  /* 0x00000300ff0b9b82 */ /* 0x000ea20000000800 */
[----:B-1----:R-:W-:-:S04]  /*07e0*/  @P1 IMAD.WIDE.U32 R16, R17, UR8, R4 ;  /* 0x0000000811101c25 */ /* 0x002fc8000f8e0004 */
[----:B------:R-:W-:Y:S02]  /*07f0*/  @P1 IMAD.IADD R17, R17, 0x1, R13 ;  /* 0x0000000111111824 */ /* 0x000fe400078e020d */
[----:B--2---:R-:W-:-:S04]  /*0800*/  @!P1 IMAD.WIDE.U32 R6, R4, R11, R6 ;  /* 0x0000000b04069225 */ /* 0x004fc800078e0006 */
[----:B------:R-:W-:Y:S02]  /*0810*/  @!P1 IMAD.MOV.U32 R16, RZ, RZ, R6 ;  /* 0x000000ffff109224 */ /* 0x000fe400078e0006 */
[----:B------:R-:W-:Y:S01]  /*0820*/  @!P1 IMAD.MOV.U32 R17, RZ, RZ, R7 ;  /* 0x000000ffff119224 */ /* 0x000fe200078e0007 */
[----:B------:R-:W-:Y:S06]  /*0830*/  @!P3 BRA `(.L_x_5) ;  /* 0x00000000000cb947 */ /* 0x000fec0003800000 */
[----:B------:R-:W-:Y:S01]  /*0840*/  UCGABAR_WAIT ;  /* 0x0000000000007dc7 */ /* 0x000fe20008000000 */
[----:B------:R-:W-:Y:S01]  /*0850*/  CCTL.IVALL ;  /* 0x00000000ff00798f */ /* 0x000fe20002000000 */
[----:B------:R-:W-:Y:S05]  /*0860*/  BRA `(.L_x_6) ;  /* 0x0000000000047947 */ /* 0x000fea0003800000 */
.L_x_5:
[----:B------:R-:W-:Y:S06]  /*0870*/  BAR.SYNC.DEFER_BLOCKING 0x0 ;  /* 0x0000000000007b1d */ /* 0x000fec0000010000 */
.L_x_6:
[----:B------:R-:W-:Y:S05]  /*0880*/  @!P2 BRA `(.L_x_7) ;  /* 0x000000840058a947 */ /* 0x000fea0003800000 */
[----:B------:R-:W-:-:S13]  /*0890*/  ISETP.GT.U32.AND P0, PT, R8, 0x1, PT ;  /* 0x000000010800780c */ /* 0x000fda0003f04070 */
[----:B0-----:R-:W-:Y:S05]  /*08a0*/  @P0 EXIT ;  /* 0x000000000000094d */ /* 0x001fea0003800000 */
[----:B------:R-:W-:Y:S01]  /*08b0*/  ULDC.64 UR4, c[0x0][0x650] ;  /* 0x0001940000047ab9 */ /* 0x000fe20000000a00 */
[----:B------:R-:W-:Y:S01]  /*08c0*/  PRMT R0, RZ, 0x7610, R0 ;  /* 0x00007610ff007816 */ /* 0x000fe20000000000 */
[----:B------:R-:W-:Y:S01]  /*08d0*/  IMAD.MOV.U32 R153, RZ, RZ, -0x1 ;  /* 0xffffffffff997424 */ /* 0x000fe200078e00ff */
[----:B------:R-:W-:Y:S01]  /*08e0*/  ISETP.GE.U32.AND P0, PT, R16, UR4, PT ;  /* 0x0000000410007c0c */ /* 0x000fe2000bf06070 */
[----:B------:R-:W-:Y:S02]  /*08f0*/  IMAD.MOV.U32 R152, RZ, RZ, -0x1 ;  /* 0xffffffffff987424 */ /* 0x000fe400078e00ff */
[----:B------:R-:W-:Y:S01]  /*0900*/  IMAD.MOV.U32 R23, RZ, RZ, -0x1 ;  /* 0xffffffffff177424 */ /* 0x000fe200078e00ff */
[----:B------:R-:W-:-:S13]  /*0910*/  ISETP.GE.U32.AND.EX P0, PT, R17, UR5, PT, P0 ;  /* 0x0000000511007c0c */ /* 0x000fda000bf06100 */
[----:B------:R-:W-:Y:S05]  /*0920*/  @P0 BRA `(.L_x_8) ;  /* 0x00000004002c0947 */ /* 0x000fea0003800000 */
[----:B------:R-:W0:Y:S01]  /*0930*/  LDC.64 R20, c[0x0][0x628] ;  /* 0x00018a00ff147b82 */ /* 0x000e220000000a00 */
[----:B------:R-:W-:Y:S02]  /*0940*/  IMAD.MOV.U32 R6, RZ, RZ, R16 ;  /* 0x000000ffff067224 */ /* 0x000fe400078e0010 */
[----:B------:R-:W-:-:S05]  /*0950*/  IMAD.MOV.U32 R7, RZ, RZ, R17 ;  /* 0x000000ffff077224 */ /* 0x000fca00078e0011 */
[----:B------:R-:W1:Y:S08]  /*0960*/  LDC R0, c[0x0][0x630] ;  /* 0x00018c00ff007b82 */ /* 0x000e700000000800 */
[----:B------:R-:W2:Y:S01]  /*0970*/  LDC.64 R24, c[0x0][0x620] ;  /* 0x00018800ff187b82 */ /* 0x000ea20000000a00 */
[----:B0-----:R-:W-:-:S04]  /*0980*/  ISETP.NE.U32.AND P0, PT, R20, RZ, PT ;  /* 0x000000ff1400720c */ /* 0x001fc80003f05070 */
[----:B------:R-:W-:-:S13]  /*0990*/  ISETP.NE.AND.EX P0, PT, R21, RZ, PT, P0 ;  /* 0x000000ff1500720c */ /* 0x000fda0003f05300 */
[----:B-12---:R-:W-:Y:S05]  /*09a0*/  @!P0 BRA `(.L_x_9) ;  /* 0x0000000000288947 */ /* 0x006fea0003800000 */
[----:B------:R-:W0:Y:S02]  /*09b0*/  LDC R13, c[0x0][0x634] ;  /* 0x00018d00ff0d7b82 */ /* 0x000e240000000800 */
[----:B0-----:R-:W-:-:S05]  /*09c0*/  IADD3 R13, P0, R16, R13, RZ ;  /* 0x0000000d100d7210 */ /* 0x001fca0007f1e0ff */
[----:B------:R-:W-:-:S04]  /*09d0*/  IMAD.X R15, RZ, RZ, R17, P0 ;  /* 0x000000ffff0f7224 */ /* 0x000fc800000e0611 */
[----:B------:R-:W-:-:S04]  /*09e0*/  IMAD.WIDE.U32 R6, R15, R20, RZ ;  /* 0x000000140f067225 */ /* 0x000fc800078e00ff */
[----:B------:R-:W-:-:S04]  /*09f0*/  IMAD.WIDE.U32 R10, P0, R13, R21, R6 ;  /* 0x000000150d0a7225 */ /* 0x000fc80007800006 */
[----:B------:R-:W-:-:S04]  /*0a00*/  IMAD.WIDE.U32 R6, R13, R20, RZ ;  /* 0x000000140d067225 */ /* 0x000fc800078e00ff */
[----:B------:R-:W-:Y:S01]  /*0a10*/  IMAD.X R13, RZ, RZ, RZ, P0 ;  /* 0x000000ffff0d7224 */ /* 0x000fe200000e06ff */
[----:B------:R-:W-:Y:S01]  /*0a20*/  IADD3 RZ, P0, R7, R10, RZ ;  /* 0x0000000a07ff7210 */ /* 0x000fe20007f1e0ff */
[----:B------:R-:W-:-:S04]  /*0a30*/  IMAD.MOV.U32 R12, RZ, RZ, R11 ;  /* 0x000000ffff0c7224 */ /* 0x000fc800078e000b */
[----:B------:R-:W-:-:S08]  /*0a40*/  IMAD.WIDE.U32.X R6, R15, R21, R12, P0 ;  /* 0x000000150f067225 */ /* 0x000fd000000e040c */
.L_x_9:
[----:B------:R-:W0:Y:S01]  /*0a50*/  LDC.64 R20, c[0x0][0x640] ;  /* 0x00019000ff147b82 */ /* 0x000e220000000a00 */
[--C-:B------:R-:W-:Y:S01]  /*0a60*/  SHF.R.U64 R27, R6, R0, R7.reuse ;  /* 0x00000000061b7219 */ /* 0x100fe20000001207 */
[----:B------:R-:W-:Y:S01]  /*0a70*/  IMAD R28, R9, R14, R4 ;  /* 0x0000000e091c7224 */ /* 0x000fe200078e0204 */
[----:B------:R-:W-:Y:S02]  /*0a80*/  SHF.R.U32.HI R0, RZ, R0, R7 ;  /* 0x00000000ff007219 */ /* 0x000fe40000011607 */
[----:B------:R-:W-:-:S03]  /*0a90*/  IADD3 R5, P0, RZ, -R27, RZ ;  /* 0x8000001bff057210 */ /* 0x000fc60007f1e0ff */
[----:B------:R-:W1:Y:S02]  /*0aa0*/  LDC R8, c[0x0][0x618] ;  /* 0x00018600ff087b82 */ /* 0x000e640000000800 */
[----:B------:R-:W-:-:S04]  /*0ab0*/  IMAD.X R7, RZ, RZ, ~R0, P0 ;  /* 0x000000ffff077224 */ /* 0x000fc800000e0e00 */
[-C--:B------:R-:W-:Y:S02]  /*0ac0*/  IMAD R0, R7, R24.reuse, RZ ;  /* 0x0000001807007224 */ /* 0x080fe400078e02ff */
[----:B------:R-:W2:Y:S01]  /*0ad0*/  LDC R11, c[0x0][0x608] ;  /* 0x00018200ff0b7b82 */ /* 0x000ea20000000800 */
[----:B------:R-:W-:-:S04]  /*0ae0*/  IMAD.WIDE.U32 R6, R5, R24, R16 ;  /* 0x0000001805067225 */ /* 0x000fc800078e0010 */
[----:B------:R-:W-:Y:S02]  /*0af0*/  IMAD R5, R5, R25, R0 ;  /* 0x0000001905057224 */ /* 0x000fe400078e0200 */
[----:B------:R-:W-:Y:S01]  /*0b00*/  IMAD.MOV.U32 R25, RZ, RZ, 0x1 ;  /* 0x00000001ff197424 */ /* 0x000fe200078e00ff */
[----:B------:R-:W3:Y:S01]  /*0b10*/  LDC R12, c[0x0][0x658] ;  /* 0x00019600ff0c7b82 */ /* 0x000ee20000000800 */
[----:B0-----:R-:W-:Y:S01]  /*0b20*/  ISETP.NE.U32.AND P0, PT, R20, RZ, PT ;  /* 0x000000ff1400720c */ /* 0x001fe20003f05070 */
[----:B------:R-:W-:Y:S02]  /*0b30*/  IMAD.IADD R5, R7, 0x1, R5 ;  /* 0x0000000107057824 */ /* 0x000fe400078e0205 */
[----:B------:R-:W-:Y:S01]  /*0b40*/  IMAD.MOV.U32 R7, RZ, RZ, -0x1 ;  /* 0xffffffffff077424 */ /* 0x000fe200078e00ff */
[----:B------:R-:W-:-:S03]  /*0b50*/  ISETP.NE.AND.EX P0, PT, R21, RZ, PT, P0 ;  /* 0x000000ff1500720c */ /* 0x000fc60003f05300 */
[----:B------:R-:W0:Y:S01]  /*0b60*/  LDC R15, c[0x0][0x600] ;  /* 0x00018000ff0f7b82 */ /* 0x000e220000000800 */
[-CC-:B-1----:R-:W-:Y:S02]  /*0b70*/  SHF.R.U64 R13, R6, R8.reuse, R5.reuse ;  /* 0x00000008060d7219 */ /* 0x182fe40000001205 */
[----:B------:R-:W-:-:S05]  /*0b80*/  SHF.R.U32.HI R0, RZ, R8, R5 ;  /* 0x00000008ff007219 */ /* 0x000fca0000011605 */
[----:B------:R-:W1:Y:S01]  /*0b90*/  LDC R23, c[0x0][0x648] ;  /* 0x00019200ff177b82 */ /* 0x000e620000000800 */
[-CC-:B--2---:R-:W-:Y:S02]  /*0ba0*/  SHF.R.U64 R29, R13, R11.reuse, R0.reuse ;  /* 0x0000000b0d1d7219 */ /* 0x184fe40000001200 */
[----:B------:R-:W-:-:S05]  /*0bb0*/  SHF.R.U32.HI R5, RZ, R11, R0 ;  /* 0x0000000bff057219 */ /* 0x000fca0000011600 */
[----:B------:R-:W2:Y:S01]  /*0bc0*/  LDC R24, c[0x0][0x638] ;  /* 0x00018e00ff187b82 */ /* 0x000ea20000000800 */
[-CC-:B---3--:R-:W-:Y:S02]  /*0bd0*/  SHF.R.U64 R14, R29, R12.reuse, R5.reuse ;  /* 0x0000000c1d0e7219 */ /* 0x188fe40000001205 */
[-C--:B------:R-:W-:Y:S02]  /*0be0*/  SHF.L.U32 R0, R7, R12.reuse, RZ ;  /* 0x0000000c07007219 */ /* 0x080fe400000006ff */
[----:B------:R-:W-:Y:S01]  /*0bf0*/  SHF.R.U32.HI R5, RZ, R12, R5 ;  /* 0x0000000cff057219 */ /* 0x000fe20000011605 */
[----:B------:R-:W-:Y:S01]  /*0c00*/  IMAD.MOV.U32 R4, RZ, RZ, R14 ;  /* 0x000000ffff047224 */ /* 0x000fe200078e000e */
[----:B------:R-:W-:Y:S01]  /*0c10*/  LOP3.LUT R10, RZ, R0, RZ, 0x33, !PT ;  /* 0x00000000ff0a7212 */ /* 0x000fe200078e33ff */
[----:B------:R-:W3:Y:S01]  /*0c20*/  LDC R26, c[0x0][0x610] ;  /* 0x00018400ff1a7b82 */ /* 0x000ee20000000800 */
[----:B------:R-:W-:Y:S05]  /*0c30*/  @!P0 BRA `(.L_x_10) ;  /* 0x0000000000288947 */ /* 0x000fea0003800000 */
[----:B------:R-:W4:Y:S02]  /*0c40*/  LDC R9, c[0x0][0x64c] ;  /* 0x00019300ff097b82 */ /* 0x000f240000000800 */
[----:B----4-:R-:W-:-:S05]  /*0c50*/  IADD3 R9, P0, R14, R9, RZ ;  /* 0x000000090e097210 */ /* 0x010fca0007f1e0ff */
        /* <DEDUP_REMOVED lines=8> */
.L_x_10:
[----:B-1----:R-:W-:Y:S01]  /*0ce0*/  SHF.R.U64 R4, R4, R23, R5 ;  /* 0x0000001704047219 */ /* 0x002fe20000001205 */
[----:B0-----:R-:W-:Y:S01]  /*0cf0*/  VIADD R6, R15, 0xffffffff ;  /* 0xffffffff0f067836 */ /* 0x001fe20000000000 */
[----:B------:R-:W-:Y:S01]  /*0d00*/  SHF.L.U32 R0, R25, R12, RZ ;  /* 0x0000000c19007219 */ /* 0x000fe200000006ff */
[----:B------:R-:W-:Y:S01]  /*0d10*/  IMAD.MOV.U32 R23, RZ, RZ, R27 ;  /* 0x000000ffff177224 */ /* 0x000fe200078e001b */
[----:B------:R-:W-:Y:S01]  /*0d20*/  LOP3.LUT R5, R29, R10, RZ, 0xc0, !PT ;  /* 0x0000000a1d057212 */ /* 0x000fe200078ec0ff */
[----:B------:R-:W-:Y:S01]  /*0d30*/  IMAD.MOV R7, RZ, RZ, -R4 ;  /* 0x000000ffff077224 */ /* 0x000fe200078e0a04 */
[----:B------:R-:W-:Y:S02]  /*0d40*/  SEL R3, R3, R28, !P1 ;  /* 0x0000001c03037207 */ /* 0x000fe40004800000 */
[----:B------:R-:W-:Y:S01]  /*0d50*/  LOP3.LUT R6, R13, R6, RZ, 0xc0, !PT ;  /* 0x000000060d067212 */ /* 0x000fe200078ec0ff */
[----:B------:R-:W-:Y:S02]  /*0d60*/  IMAD R4, R0, R4, R5 ;  /* 0x0000000400047224 */ /* 0x000fe400078e0205 */
[----:B--2---:R-:W-:-:S02]  /*0d70*/  IMAD R0, R7, R24, R14 ;  /* 0x0000001807007224 */ /* 0x004fc400078e020e */
[----:B---3--:R-:W-:Y:S02]  /*0d80*/  IMAD R3, R4, R26, R3 ;  /* 0x0000001a04037224 */ /* 0x008fe400078e0203 */
[----:B------:R-:W-:Y:S02]  /*0d90*/  IMAD.MOV.U32 R5, RZ, RZ, 0x1 ;  /* 0x00000001ff057424 */ /* 0x000fe400078e00ff */
[----:B------:R-:W-:-:S03]  /*0da0*/  IMAD R4, R0, R15, R6 ;  /* 0x0000000f00047224 */ /* 0x000fc600078e0206 */
[----:B------:R-:W-:Y:S02]  /*0db0*/  PRMT R0, R5, 0x7610, R0 ;  /* 0x0000761005007816 */ /* 0x000fe40000000000 */
[----:B------:R-:W-:Y:S02]  /*0dc0*/  SEL R152, R4, R3, !P1 ;  /* 0x0000000304987207 */ /* 0x000fe40004800000 */
[----:B------:R-:W-:-:S07]  /*0dd0*/  SEL R153, R3, R4, !P1 ;  /* 0x0000000403997207 */ /* 0x000fce0004800000 */
.L_x_8:
[----:B------:R-:W-:-:S08]  /*0de0*/  NOP ;  /* 0x0000000000007918 */ /* 0x000fd00000000000 */
[----:B------:R-:W0:Y:S02]  /*0df0*/  USETMAXREG.TRY_ALLOC.CTAPOOL UP0, 0xe8 ;  /* 0x000000e8000079c8 */ /* 0x000e240008000600 */
[----:B0-----:R-:W-:-:S13]  /*0e00*/  PLOP3.LUT P0, PT, PT, PT, UP0, 0x80, 0x0 ;  /* 0x000000000000781c */ /* 0x001fda0003f0f008 */
[----:B------:R-:W-:Y:S05]  /*0e10*/  @!P0 BRA `(.L_x_8) ;  /* 0xfffffffc00f08947 */ /* 0x000fea000383ffff */
[----:B------:R-:W-:Y:S01]  /*0e20*/  ULDC.64 UR4, c[0x0][0x598] ;  /* 0x0001660000047ab9 */ /* 0x000fe20000000a00 */
[----:B------:R-:W-:Y:S01]  /*0e30*/  ULDC.64 UR36, c[0x0][0x208] ;  /* 0x0000820000247ab9 */ /* 0x000fe20000000a00 */
[----:B------:R-:W-:-:S04]  /*0e40*/  ISETP.NE.U32.AND P0, PT, RZ, UR4, PT ;  /* 0x00000004ff007c0c */ /* 0x000fc8000bf05070 */
[----:B------:R-:W-:-:S13]  /*0e50*/  ISETP.NE.AND.EX P0, PT, RZ, UR5, PT, P0 ;  /* 0x00000005ff007c0c */ /* 0x000fda000bf05300 */
[----:B------:R-:W-:Y:S05]  /*0e60*/  @!P0 BRA `(.L_x_11) ;  /* 0x00000000001c8947 */ /* 0x000fea0003800000 */
[----:B------:R-:W0:Y:S02]  /*0e70*/  LDC.64 R4, c[0x0][0x598] ;  /* 0x00016600ff047b82 */ /* 0x000e240000000a00 */
[----:B0-----:R-:W2:Y:S02]  /*0e80*/  LDG.E.64 R4, desc[UR36][R4.64] ;  /* 0x0000002404047981 */ /* 0x001ea4000c1e1b00 */
[----:B--2---:R-:W-:-:S04]  /*0e90*/  ISETP.NE.U32.AND P0, PT, R4, RZ, PT ;  /* 0x000000ff0400720c */ /* 0x004fc80003f05070 */
[----:B------:R-:W-:-:S13]  /*0ea0*/  ISETP.NE.AND.EX P0, PT, R5, RZ, PT, P0 ;  /* 0x000000ff0500720c */ /* 0x000fda0003f05300 */
[----:B------:R-:W-:Y:S05]  /*0eb0*/  @!P0 BRA `(.L_x_11) ;  /* 0x0000000000088947 */ /* 0x000fea0003800000 */
[----:B------:R0:W5:Y:S01]  /*0ec0*/  LD.E R154, desc[UR36][R4.64] ;  /* 0x00000024049a7980 */ /* 0x000162000c101900 */
[----:B------:R-:W-:Y:S05]  /*0ed0*/  BRA `(.L_x_12) ;  /* 0x0000000000247947 */ /* 0x000fea0003800000 */
.L_x_11:
[----:B------:R-:W-:Y:S02]  /*0ee0*/  ULDC.64 UR4, c[0x0][0x588] ;  /* 0x0001620000047ab9 */ /* 0x000fe40000000a00 */
[----:B------:R-:W-:-:S04]  /*0ef0*/  ISETP.NE.U32.AND P0, PT, RZ, UR4, PT ;  /* 0x00000004ff007c0c */ /* 0x000fc8000bf05070 */
[----:B------:R-:W-:-:S13]  /*0f00*/  ISETP.NE.AND.EX P0, PT, RZ, UR5, PT, P0 ;  /* 0x00000005ff007c0c */ /* 0x000fda000bf05300 */
[----:B------:R-:W-:Y:S05]  /*0f10*/  @!P0 BRA `(.L_x_13) ;  /* 0x00000000000c8947 */ /* 0x000fea0003800000 */
[----:B------:R-:W0:Y:S02]  /*0f20*/  LDC.64 R154, c[0x0][0x588] ;  /* 0x00016200ff9a7b82 */ /* 0x000e240000000a00 */
[----:B0-----:R1:W5:Y:S01]  /*0f30*/  LDG.E R154, desc[UR36][R154.64] ;  /* 0x000000249a9a7981 */ /* 0x001362000c1e1900 */
[----:B------:R-:W-:Y:S05]  /*0f40*/  BRA `(.L_x_12) ;  /* 0x0000000000087947 */ /* 0x000fea0003800000 */
.L_x_13:
[----:B------:R-:W-:Y:S02]  /*0f50*/  ULDC UR4, c[0x0][0x580] ;  /* 0x0001600000047ab9 */ /* 0x000fe40000000800 */
[----:B------:R-:W-:-:S07]  /*0f60*/  IMAD.U32 R154, RZ, RZ, UR4 ;  /* 0x00000004ff9a7e24 */ /* 0x000fce000f8e00ff */
.L_x_12:
[----:B------:R-:W-:Y:S02]  /*0f70*/  ULDC.64 UR4, c[0x0][0x5a0] ;  /* 0x0001680000047ab9 */ /* 0x000fe40000000a00 */
[----:B------:R-:W-:-:S04]  /*0f80*/  ISETP.NE.U32.AND P0, PT, RZ, UR4, PT ;  /* 0x00000004ff007c0c */ /* 0x000fc8000bf05070 */
[----:B------:R-:W-:-:S13]  /*0f90*/  ISETP.NE.AND.EX P0, PT, RZ, UR5, PT, P0 ;  /* 0x00000005ff007c0c */ /* 0x000fda000bf05300 */
[----:B------:R-:W-:Y:S05]  /*0fa0*/  @!P0 BRA `(.L_x_14) ;  /* 0x00000000001c8947 */ /* 0x000fea0003800000 */
[----:B0-----:R-:W0:Y:S02]  /*0fb0*/  LDC.64 R4, c[0x0][0x5a0] ;  /* 0x00016800ff047b82 */ /* 0x001e240000000a00 */
[----:B0-----:R-:W2:Y:S02]  /*0fc0*/  LDG.E.64 R4, desc[UR36][R4.64] ;  /* 0x0000002404047981 */ /* 0x001ea4000c1e1b00 */
[----:B--2---:R-:W-:-:S04]  /*0fd0*/  ISETP.NE.U32.AND P0, PT, R4, RZ, PT ;  /* 0x000000ff0400720c */ /* 0x004fc80003f05070 */
[----:B------:R-:W-:-:S13]  /*0fe0*/  ISETP.NE.AND.EX P0, PT, R5, RZ, PT, P0 ;  /* 0x000000ff0500720c */ /* 0x000fda0003f05300 */
[----:B------:R-:W-:Y:S05]  /*0ff0*/  @!P0 BRA `(.L_x_14) ;  /* 0x0000000000088947 */ /* 0x000fea0003800000 */
[----:B-1----:R0:W5:Y:S01]  /*1000*/  LD.E R155, desc[UR36][R4.64] ;  /* 0x00000024049b7980 */ /* 0x002162000c101900 */
[----:B------:R-:W-:Y:S05]  /*1010*/  BRA `(.L_x_15) ;  /* 0x0000000000247947 */ /* 0x000fea0003800000 */
.L_x_14:
[----:B------:R-:W-:Y:S02]  /*1020*/  ULDC.64 UR4, c[0x0][0x590] ;  /* 0x0001640000047ab9 */ /* 0x000fe40000000a00 */
[----:B------:R-:W-:-:S04]  /*1030*/  ISETP.NE.U32.AND P0, PT, RZ, UR4, PT ;  /* 0x00000004ff007c0c */ /* 0x000fc8000bf05070 */
[----:B------:R-:W-:-:S13]  /*1040*/  ISETP.NE.AND.EX P0, PT, RZ, UR5, PT, P0 ;  /* 0x00000005ff007c0c */ /* 0x000fda000bf05300 */
[----:B------:R-:W-:Y:S05]  /*1050*/  @!P0 BRA `(.L_x_16) ;  /* 0x00000000000c8947 */ /* 0x000fea0003800000 */
[----:B0-----:R-:W1:Y:S02]  /*1060*/  LDC.64 R4, c[0x0][0x590] ;  /* 0x00016400ff047b82 */ /* 0x001e640000000a00 */
[----:B-1----:R1:W5:Y:S01]  /*1070*/  LDG.E R155, desc[UR36][R4.64] ;  /* 0x00000024049b7981 */ /* 0x002362000c1e1900 */
[----:B------:R-:W-:Y:S05]  /*1080*/  BRA `(.L_x_15) ;  /* 0x0000000000087947 */ /* 0x000fea0003800000 */
.L_x_16:
[----:B------:R-:W-:Y:S02]  /*1090*/  ULDC UR4, c[0x0][0x584] ;  /* 0x0001610000047ab9 */ /* 0x000fe40000000800 */
[----:B-1----:R-:W-:-:S07]  /*10a0*/  IMAD.U32 R155, RZ, RZ, UR4 ;  /* 0x00000004ff9b7e24 */ /* 0x002fce000f8e00ff */
.L_x_15:
[----:B------:R-:W-:-:S13]  /*10b0*/  LOP3.LUT P0, RZ, R0, 0xff, RZ, 0xc0, !PT ;  /* 0x000000ff00ff7812 */ /* 0x000fda000780c0ff */
[----:B------:R-:W-:Y:S05]  /*10c0*/  @!P0 EXIT ;  /* 0x000000000000894d */ /* 0x000fea0003800000 */
[----:B------:R-:W-:Y:S01]  /*10d0*/  ULDC UR4, c[0x0][0x28c] ;  /* 0x0000a30000047ab9 */ /* 0x000fe20000000800 */
[----:B------:R-:W-:Y:S01]  /*10e0*/  LOP3.LUT R157, R19, 0x1, RZ, 0xfc, !PT ;  /* 0x00000001139d7812 */ /* 0x000fe200078efcff */
[----:B------:R-:W-:Y:S01]  /*10f0*/  UIADD3 UR4, UR4, 0x3f, URZ ;  /* 0x0000003f04047890 */ /* 0x000fe2000fffe03f */
[----:B------:R-:W-:Y:S01]  /*1100*/  UMOV UR38, URZ ;  /* 0x0000003f00267c82 */ /* 0x000fe20008000000 */
[----:B------:R-:W-:Y:S02]  /*1110*/  UMOV UR39, URZ ;  /* 0x0000003f00277c82 */ /* 0x000fe40008000000 */
[----:B------:R-:W-:-:S04]  /*1120*/  USHF.R.S32.HI UR5, URZ, 0x1f, UR4 ;  /* 0x0000001f3f057899 */ /* 0x000fc80008011404 */
[----:B------:R-:W-:-:S04]  /*1130*/  ULEA.HI UR5, UR5, UR4, URZ, 0x6 ;  /* 0x0000000405057291 */ /* 0x000fc8000f8f303f */
[----:B------:R-:W-:-:S12]  /*1140*/  USHF.R.S32.HI UR40, URZ, 0x6, UR5 ;  /* 0x000000063f287899 */ /* 0x000fd80008011405 */
.L_x_290:
[----:B------:R-:W-:Y:S01]  /*1150*/  LOP3.LUT R0, R18, 0x80, RZ, 0xc0, !PT ;  /* 0x0000008012007812 */ /* 0x000fe200078ec0ff */
[----:B--2---:R-:W2:Y:S01]  /*1160*/  S2UR UR7, SR_CgaCtaId ;  /* 0x00000000000779c3 */ /* 0x004ea20000008800 */
[----:B------:R-:W-:Y:S02]  /*1170*/  UMOV UR6, 0x400 ;  /* 0x0000040000067882 */ /* 0x000fe40000000000 */
[----:B------:R-:W-:-:S06]  /*1180*/  SHF.R.U32.HI R0, RZ, 0x7, R0 ;  /* 0x00000007ff007819 */ /* 0x000fcc0000011600 */
[----:B---3--:R-:W3:Y:S01]  /*1190*/  SHFL.IDX PT, R0, R0, RZ, 0x1f ;  /* 0x00001fff00007589 */ /* 0x008ee200000e0000 */
[----:B--2---:R-:W-:Y:S01]  /*11a0*/  ULEA UR6, UR7, UR6, 0x18 ;  /* 0x0000000607067291 */ /* 0x004fe2000f8ec03f */
[----:B---3--:R-:W-:-:S13]  /*11b0*/  R2UR UR4, R0 ;  /* 0x00000000000472ca */ /* 0x008fda00000e0000 */
[----:B------:R-:W-:-:S04]  /*11c0*/  ULEA.HI UR5, UR4, UR4, URZ, 0x1 ;  /* 0x0000000404057291 */ /* 0x000fc8000f8f083f */
[----:B------:R-:W-:-:S04]  /*11d0*/  ULOP3.LUT UR5, UR5, 0x7fffe, URZ, 0xc0, !UPT ;  /* 0x0007fffe05057892 */ /* 0x000fc8000f8ec03f */
[----:B------:R-:W-:-:S03]  /*11e0*/  UIADD3 UR5, UR4, -UR5, URZ ;  /* 0x8000000504057290 */ /* 0x000fc6000fffe03f */
[----:B------:R-:W-:Y:S01]  /*11f0*/  ULDC UR4, c[0x0][0x28c] ;  /* 0x0000a30000047ab9 */ /* 0x000fe20000000800 */
[----:B------:R-:W-:Y:S01]  /*1200*/  ULEA UR5, UR5, UR6, 0xd ;  /* 0x0000000605057291 */ /* 0x000fe2000f8e683f */
[----:B------:R-:W-:-:S03]  /*1210*/  ISETP.LT.AND P0, PT, RZ, UR4, PT ;  /* 0x00000004ff007c0c */ /* 0x000fc6000bf01270 */
[----:B------:R-:W-:-:S04]  /*1220*/  UIADD3 UR5, UR5, 0x100, URZ ;  /* 0x0000010005057890 */ /* 0x000fc8000fffe03f */
[----:B------:R-:W-:-:S04]  /*1230*/  USHF.R.U32.HI UR5, URZ, 0x4, UR5 ;  /* 0x000000043f057899 */ /* 0x000fc80008011605 */
[----:B------:R-:W-:Y:S02]  /*1240*/  ULOP3.LUT UR41, UR5, 0x3fff, URZ, 0xc0, !UPT ;  /* 0x00003fff05297892 */ /* 0x000fe4000f8ec03f */
[----:B-1--4-:R-:W-:Y:S10]  /*1250*/  @P0 BRA `(.L_x_17) ;  /* 0x0000000000400947 */ /* 0x012ff40003800000 */
[----:B------:R-:W-:Y:S01]  /*1260*/  MOV R0, 0x0 ;  /* 0x0000000000007802 */ /* 0x000fe20000000f00 */
[----:B------:R-:W-:Y:S01]  /*1270*/  ULDC.64 UR4, c[0x4][0x68] ;  /* 0x01001a0000047ab9 */ /* 0x000fe20000000a00 */
[----:B------:R-:W-:Y:S01]  /*1280*/  ULDC.64 UR6, c[0x4][0x8] ;  /* 0x0100020000067ab9 */ /* 0x000fe20000000a00 */
[----:B01----:R-:W-:Y:S01]  /*1290*/  IMAD.U32 R4, RZ, RZ, UR4 ;  /* 0x00000004ff047e24 */ /* 0x003fe2000f8e00ff */
[----:B------:R0:W1:Y:S01]  /*12a0*/  LDC.64 R14, c[0x4][R0] ;  /* 0x01000000000e7b82 */ /* 0x0000620000000a00 */
[----:B------:R-:W-:Y:S01]  /*12b0*/  IMAD.U32 R5, RZ, RZ, UR5 ;  /* 0x00000005ff057e24 */ /* 0x000fe2000f8e00ff */
[----:B------:R-:W-:Y:S01]  /*12c0*/  ULDC.64 UR4, c[0x4][0x70] ;  /* 0x01001c0000047ab9 */ /* 0x000fe20000000a00 */
[----:B------:R-:W-:Y:S02]  /*12d0*/  IMAD.U32 R10, RZ, RZ, UR6 ;  /* 0x00000006ff0a7e24 */ /* 0x000fe4000f8e00ff */
[----:B------:R-:W-:Y:S02]  /*12e0*/  IMAD.U32 R6, RZ, RZ, UR4 ;  /* 0x00000004ff067e24 */ /* 0x000fe4000f8e00ff */
[----:B------:R-:W-:-:S02]  /*12f0*/  IMAD.U32 R7, RZ, RZ, UR5 ;  /* 0x00000005ff077e24 */ /* 0x000fc4000f8e00ff */
[----:B------:R-:W-:Y:S02]  /*1300*/  IMAD.U32 R11, RZ, RZ, UR7 ;  /* 0x00000007ff0b7e24 */ /* 0x000fe4000f8e00ff */
[----:B------:R-:W-:Y:S02]  /*1310*/  IMAD.MOV.U32 R8, RZ, RZ, 0x1e1 ;  /* 0x000001e1ff087424 */ /* 0x000fe400078e00ff */
[----:B------:R-:W-:Y:S02]  /*1320*/  IMAD.MOV.U32 R12, RZ, RZ, 0x1 ;  /* 0x00000001ff0c7424 */ /* 0x000fe400078e00ff */
[----:B0-----:R-:W-:-:S07]  /*1330*/  IMAD.MOV.U32 R13, RZ, RZ, RZ ;  /* 0x000000ffff0d7224 */ /* 0x001fce00078e00ff */
[----:B------:R-:W-:-:S07]  /*1340*/  LEPC R20, `(.L_x_17) ;  /* 0x000000001014794e */ /* 0x000fce0000000000 */
[----:B-1---5:R-:W-:Y:S05]  /*1350*/  CALL.ABS.NOINC R14 ;  /* 0x000000000e007343 */ /* 0x022fea0003c00000 */
.L_x_17:
[----:B------:R-:W-:-:S13]  /*1360*/  ISETP.NE.AND P0, PT, R157, 0x3, PT ;  /* 0x000000039d00780c */ /* 0x000fda0003f05270 */
[----:B------:R-:W-:Y:S05]  /*1370*/  @!P0 BRA `(.L_x_18) ;  /* 0x0000000000048947 */ /* 0x000fea0003800000 */
[----:B------:R-:W-:Y:S01]  /*1380*/  BPT.TRAP 0x1 ;  /* 0x000000040000795c */ /* 0x000fe20000300000 */
.L_x_18:
[----:B------:R-:W2:Y:S01]  /*1390*/  S2UR UR5, SR_CgaCtaId ;  /* 0x00000000000579c3 */ /* 0x000ea20000008800 */
[----:B------:R-:W-:Y:S01]  /*13a0*/  UMOV UR4, 0x400 ;  /* 0x0000040000047882 */ /* 0x000fe20000000000 */
[----:B------:R-:W-:Y:S02]  /*13b0*/  IMAD.U32 R0, RZ, RZ, UR38 ;  /* 0x00000026ff007e24 */ /* 0x000fe4000f8e00ff */
[----:B------:R-:W-:-:S03]  /*13c0*/  IMAD.U32 R3, RZ, RZ, UR39 ;  /* 0x00000027ff037e24 */ /* 0x000fc6000f8e00ff */
[----:B------:R-:W-:Y:S01]  /*13d0*/  SHF.L.U32 R0, R0, 0x1f, RZ ;  /* 0x0000001f00007819 */ /* 0x000fe200000006ff */
[----:B--2---:R-:W-:-:S06]  /*13e0*/  ULEA UR4, UR5, UR4, 0x18 ;  /* 0x0000000405047291 */ /* 0x004fcc000f8ec03f */
[----:B------:R-:W-:-:S04]  /*13f0*/  IMAD.U32 R6, RZ, RZ, UR4 ;  /* 0x00000004ff067e24 */ /* 0x000fc8000f8e00ff */
[----:B------:R-:W-:-:S04]  /*1400*/  IMAD R3, R3, 0x8, R6 ;  /* 0x0000000803037824 */ /* 0x000fc800078e0206 */
[----:B------:R2:W3:Y:S01]  /*1410*/  SYNCS.PHASECHK.TRANS64.TRYWAIT P1, [R3+URZ], R0 ;  /* 0x00000000030075a7 */ /* 0x0004e2000802017f */
[----:B------:R-:W-:Y:S05]  /*1420*/  @!P0 BRA `(.L_x_19) ;  /* 0x0000000000048947 */ /* 0x000fea0003800000 */
[----:B------:R-:W-:Y:S01]  /*1430*/  BPT.TRAP 0x1 ;  /* 0x000000040000795c */ /* 0x000fe20000300000 */
.L_x_19:
[----:B---3--:R-:W-:Y:S05]  /*1440*/  @P1 BRA `(.L_x_20) ;  /* 0x0000000000081947 */ /* 0x008fea0003800000 */
[----:B------:R-:W3:Y:S02]  /*1450*/  SYNCS.PHASECHK.TRANS64.TRYWAIT P1, [R3+URZ], R0 ;  /* 0x00000000030075a7 */ /* 0x000ee4000802017f */
[----:B---3--:R-:W-:Y:S05]  /*1460*/  @!P1 BRA `(.L_x_21) ;  /* 0x0000008c00b49947 */ /* 0x008fea0003800000 */
.L_x_20:
[----:B------:R-:W-:-:S04]  /*1470*/  UISETP.LT.AND UP0, UPT, UR40, 0x1, UPT ;  /* 0x000000012800788c */ /* 0x000fc8000bf01270 */
[----:B------:R-:W-:-:S06]  /*1480*/  USEL UR4, UR40, 0x1, UP0 ;  /* 0x0000000128047887 */ /* 0x000fcc0008000000 */
[----:B--23--:R-:W-:Y:S01]  /*1490*/  IMAD.U32 R0, RZ, RZ, UR4 ;  /* 0x00000004ff007e24 */ /* 0x00cfe2000f8e00ff */
[----:B------:R-:W-:Y:S05]  /*14a0*/  WARPSYNC.ALL ;  /* 0x0000000000007948 */ /* 0x000fea0003800000 */
[----:B------:R-:W-:-:S04]  /*14b0*/  IADD3 R0, -R0, UR40, RZ ;  /* 0x0000002800007c10 */ /* 0x000fc8000fffe1ff */
[----:B------:R-:W-:Y:S02]  /*14c0*/  ISETP.GE.AND P1, PT, R0, 0x1, PT ;  /* 0x000000010000780c */ /* 0x000fe40003f26270 */
[----:B------:R-:W-:Y:S01]  /*14d0*/  R2UR UR4, R6 ;  /* 0x00000000060472ca */ /* 0x000fe200000e0000 */
[----:B------:R-:W-:Y:S01]  /*14e0*/  WARPGROUP.ARRIVE ;  /* 0x00000000000079c5 */ /* 0x000fe20000000000 */
[----:B------:R-:W-:Y:S01]  /*14f0*/  UMOV UR9, 0x40000040 ;  /* 0x4000004000097882 */ /* 0x000fe20000000000 */
[----:B------:R-:W-:-:S10]  /*1500*/  UMOV UR11, 0x40000040 ;  /* 0x40000040000b7882 */ /* 0x000fd40000000000 */
[----:B------:R-:W-:-:S04]  /*1510*/  UIADD3 UR4, UR4, 0x10100, URZ ;  /* 0x0001010004047890 */ /* 0x000fc8000fffe03f */
[----:B------:R-:W-:-:S04]  /*1520*/  USHF.R.U32.HI UR4, URZ, 0x4, UR4 ;  /* 0x000000043f047899 */ /* 0x000fc80008011604 */
[----:B------:R-:W-:Y:S02]  /*1530*/  ULOP3.LUT UR5, UR4, 0x3fff, URZ, 0xc0, !UPT ;  /* 0x00003fff04057892 */ /* 0x000fe4000f8ec03f */
[----:B------:R-:W-:Y:S02]  /*1540*/  ULOP3.LUT UR4, UR41, 0x10000, URZ, 0xfc, !UPT ;  /* 0x0001000029047892 */ /* 0x000fe4000f8efc3f */
[----:B------:R-:W-:Y:S02]  /*1550*/  ULOP3.LUT UR5, UR5, 0x10000, URZ, 0xfc, !UPT ;  /* 0x0001000005057892 */ /* 0x000fe4000f8efc3f */
[----:B------:R-:W-:Y:S02]  /*1560*/  ULEA UR6, UR39, UR4, 0xb ;  /* 0x0000000427067291 */ /* 0x000fe4000f8e583f */
[----:B------:R-:W-:-:S05]  /*1570*/  ULEA UR7, UR39, UR5, 0xc ;  /* 0x0000000527077291 */ /* 0x000fca000f8e603f */
[----:B------:R-:W-:Y:S02]  /*1580*/  UMOV UR8, UR6 ;  /* 0x0000000600087c82 */ /* 0x000fe40008000000 */
[----:B------:R-:W-:Y:S02]  /*1590*/  UMOV UR10, UR7 ;  /* 0x00000007000a7c82 */ /* 0x000fe40008000000 */
[----:B------:R-:W-:Y:S01]  /*15a0*/  HGMMA.64x256x8.F32.TF32 R24, gdesc[UR8], RZ, !UPT, gsb0 ;  /* 0x07e00000081879f0 */ /* 0x000fe2000c0028ff */
[----:B------:R-:W-:Y:S02]  /*15b0*/  UIADD3 UR8, UR6, 0x2, URZ ;  /* 0x0000000206087890 */ /* 0x000fe4000fffe03f */
[----:B------:R-:W-:Y:S01]  /*15c0*/  UIADD3 UR10, UR7, 0x2, URZ ;  /* 0x00000002070a7890 */ /* 0x000fe2000fffe03f */
[----:B------:R-:W-:Y:S01]  /*15d0*/  UMOV UR9, 0x40000040 ;  /* 0x4000004000097882 */ /* 0x000fe20000000000 */
[----:B------:R-:W-:Y:S01]  /*15e0*/  UMOV UR11, 0x40000040 ;  /* 0x40000040000b7882 */ /* 0x000fe20000000000 */
[----:B------:R-:W-:-:S02]  /*15f0*/  WARPGROUP.DEPBAR.LE gsb0, 0x0 ;  /* 0x00008000000079c5 */ /* 0x000fc40000010000 */
[----:B------:R-:W-:-:S15]  /*1600*/  WARPGROUP.ARRIVE ;  /* 0x00000000000079c5 */ /* 0x000fde0000000000 */
[----:B------:R-:W-:-:S05]  /*1610*/  NOP ;  /* 0x0000000000007918 */ /* 0x000fca0000000000 */
[----:B------:R-:W-:Y:S01]  /*1620*/  HGMMA.64x256x8.F32.TF32 R24, gdesc[UR8], R24, gsb0 ;  /* 0x07e00000081879f0 */ /* 0x000fe20008002818 */
[----:B------:R-:W-:Y:S02]  /*1630*/  UIADD3 UR8, UR6, 0x4, URZ ;  /* 0x0000000406087890 */ /* 0x000fe4000fffe03f */
[----:B------:R-:W-:Y:S01]  /*1640*/  UIADD3 UR10, UR7, 0x4, URZ ;  /* 0x00000004070a7890 */ /* 0x000fe2000fffe03f */
[----:B------:R-:W-:Y:S01]  /*1650*/  UMOV UR9, 0x40000040 ;  /* 0x4000004000097882 */ /* 0x000fe20000000000 */
[----:B------:R-:W-:Y:S01]  /*1660*/  UMOV UR11, 0x40000040 ;  /* 0x40000040000b7882 */ /* 0x000fe20000000000 */
[----:B------:R-:W-:Y:S02]  /*1670*/  WARPGROUP.DEPBAR.LE gsb0, 0x0 ;  /* 0x00008000000079c5 */ /* 0x000fe40000010000 */
        /* <DEDUP_REMOVED lines=42> */
[----:B------:R-:W-:Y:S03]  /*1920*/  HGMMA.64x256x8.F32.TF32 R24, gdesc[UR8], R24, gsb0 ;  /* 0x07e00000081879f0 */ /* 0x000fe60008002818 */
[----:B------:R-:W-:Y:S02]  /*1930*/  WARPGROUP.DEPBAR.LE gsb0, 0x0 ;  /* 0x00008000000079c5 */ /* 0x000fe40000010000 */
[----:B------:R-:W-:Y:S05]  /*1940*/  @!P1 BRA `(.L_x_22) ;  /* 0x0000000400b09947 */ /* 0x000fea0003800000 */
[----:B------:R-:W-:Y:S02]  /*1950*/  UIADD3 UR6, UR39, 0x1, URZ ;  /* 0x0000000127067890 */ /* 0x000fe4000fffe03f */
[----:B------:R-:W-:Y:S02]  /*1960*/  IMAD.U32 R3, RZ, RZ, UR39 ;  /* 0x00000027ff037e24 */ /* 0x000fe4000f8e00ff */
[----:B------:R-:W-:-:S04]  /*1970*/  UISETP.NE.AND UP0, UPT, UR6, 0x2, UPT ;  /* 0x000000020600788c */ /* 0x000fc8000bf05270 */
[----:B------:R-:W-:Y:S02]  /*1980*/  USEL UR7, URZ, 0x1, UP0 ;  /* 0x000000013f077887 */ /* 0x000fe40008000000 */
[----:B------:R-:W-:Y:S02]  /*1990*/  USEL UR6, UR6, URZ, UP0 ;  /* 0x0000003f06067287 */ /* 0x000fe40008000000 */
[----:B------:R-:W-:-:S06]  /*19a0*/  ULOP3.LUT UR7, UR38, UR7, URZ, 0x3c, !UPT ;  /* 0x0000000726077292 */ /* 0x000fcc000f8e3c3f */
[----:B------:R-:W-:-:S07]  /*19b0*/  IMAD.U32 R7, RZ, RZ, UR7 ;  /* 0x00000007ff077e24 */ /* 0x000fce000f8e00ff */
.L_x_29:
[----:B------:R-:W-:Y:S05]  /*19c0*/  @!P0 BRA `(.L_x_23) ;  /* 0x0000000000048947 */ /* 0x000fea0003800000 */
[----:B------:R-:W-:Y:S01]  /*19d0*/  BPT.TRAP 0x1 ;  /* 0x000000040000795c */ /* 0x000fe20000300000 */
.L_x_23:
[----:B------:R-:W2:Y:S01]  /*19e0*/  S2UR UR8, SR_CgaCtaId ;  /* 0x00000000000879c3 */ /* 0x000ea20000008800 */
[----:B------:R-:W-:Y:S01]  /*19f0*/  UMOV UR7, 0x400 ;  /* 0x0000040000077882 */ /* 0x000fe20000000000 */
[----:B01----:R-:W-:Y:S01]  /*1a00*/  IMAD.U32 R5, RZ, RZ, UR6 ;  /* 0x00000006ff057e24 */ /* 0x003fe2000f8e00ff */
[----:B------:R-:W-:Y:S01]  /*1a10*/  SHF.L.U32 R4, R7, 0x1f, RZ ;  /* 0x0000001f07047819 */ /* 0x000fe200000006ff */
[----:B--2---:R-:W-:-:S06]  /*1a20*/  ULEA UR7, UR8, UR7, 0x18 ;  /* 0x0000000708077291 */ /* 0x004fcc000f8ec03f */
[----:B------:R-:W-:-:S04]  /*1a30*/  IMAD.U32 R6, RZ, RZ, UR7 ;  /* 0x00000007ff067e24 */ /* 0x000fc8000f8e00ff */
[----:B------:R-:W-:-:S04]  /*1a40*/  IMAD R5, R5, 0x8, R6 ;  /* 0x0000000805057824 */ /* 0x000fc800078e0206 */
[----:B------:R0:W1:Y:S01]  /*1a50*/  SYNCS.PHASECHK.TRANS64.TRYWAIT P1, [R5+URZ], R4 ;  /* 0x00000004050075a7 */ /* 0x000062000802017f */
[----:B------:R-:W-:Y:S05]  /*1a60*/  @!P0 BRA `(.L_x_24) ;  /* 0x0000000000048947 */ /* 0x000fea0003800000 */
[----:B------:R-:W-:Y:S01]  /*1a70*/  BPT.TRAP 0x1 ;  /* 0x000000040000795c */ /* 0x000fe20000300000 */
.L_x_24:
[----:B-1----:R-:W-:Y:S05]  /*1a80*/  @P1 BRA `(.L_x_25) ;  /* 0x0000000000081947 */ /* 0x002fea0003800000 */
[----:B------:R-:W1:Y:S02]  /*1a90*/  SYNCS.PHASECHK.TRANS64.TRYWAIT P1, [R5+URZ], R4 ;  /* 0x00000004050075a7 */ /* 0x000e64000802017f */
[----:B-1----:R-:W-:Y:S05]  /*1aa0*/  @!P1 BRA `(.L_x_26) ;  /* 0x0000008800389947 */ /* 0x002fea0003800000 */
.L_x_25:
[----:B------:R-:W-:Y:S01]  /*1ab0*/  ULEA UR7, UR6, UR4, 0xb ;  /* 0x0000000406077291 */ /* 0x000fe2000f8e583f */
[----:B------:R-:W-:Y:S01]  /*1ac0*/  WARPGROUP.ARRIVE ;  /* 0x00000000000079c5 */ /* 0x000fe20000000000 */
[----:B------:R-:W-:Y:S01]  /*1ad0*/  ULEA UR12, UR6, UR5, 0xc ;  /* 0x00000005060c7291 */ /* 0x000fe2000f8e603f */
[----:B------:R-:W-:Y:S01]  /*1ae0*/  UMOV UR9, 0x40000040 ;  /* 0x4000004000097882 */ /* 0x000fe20000000000 */
[----:B------:R-:W-:-:S03]  /*1af0*/  UMOV UR11, 0x40000040 ;  /* 0x40000040000b7882 */ /* 0x000fc60000000000 */
[----:B------:R-:W-:Y:S02]  /*1b00*/  UMOV UR8, UR7 ;  /* 0x0000000700087c82 */ /* 0x000fe40008000000 */
[----:B------:R-:W-:Y:S02]  /*1b10*/  UMOV UR10, UR12 ;  /* 0x0000000c000a7c82 */ /* 0x000fe40008000000 */
[----:B------:R-:W-:Y:S01]  /*1b20*/  HGMMA.64x256x8.F32.TF32 R24, gdesc[UR8], R24, gsb0 ;  /* 0x07e00000081879f0 */ /* 0x000fe20008002818 */
        /* <DEDUP_REMOVED lines=58> */
[----:B------:R-:W-:Y:S01]  /*1ed0*/  BPT.TRAP 0x1 ;  /* 0x000000040000795c */ /* 0x000fe20000300000 */
.L_x_27:
[----:B------:R-:W-:-:S13]  /*1ee0*/  ISETP.NE.AND P1, PT, R156, RZ, PT ;  /* 0x000000ff9c00720c */ /* 0x000fda0003f25270 */
[----:B01----:R-:W-:-:S04]  /*1ef0*/  @P1 IMAD R4, R3, 0x8, R6 ;  /* 0x0000000803041824 */ /* 0x003fc800078e0206 */
[----:B------:R-:W-:-:S05]  /*1f00*/  @P1 VIADD R5, R4, 0x10 ;  /* 0x0000001004051836 */ /* 0x000fca0000000000 */
[----:B------:R-:W-:-:S04]  /*1f10*/  @P1 PRMT R5, R22, 0x654, R5 ;  /* 0x0000065416051816 */ /* 0x000fc80000000005 */
[----:B------:R0:W-:Y:S01]  /*1f20*/  @P1 SYNCS.ARRIVE.TRANS64.RED.A1T0 RZ, [R5+URZ], RZ ;  /* 0x000000ff05ff19a7 */ /* 0x0001e2000810043f */
[----:B------:R-:W-:-:S13]  /*1f30*/  ISETP.GT.U32.AND P1, PT, R19, 0x1, PT ;  /* 0x000000011300780c */ /* 0x000fda0003f24070 */
[----:B0-----:R-:W-:Y:S05]  /*1f40*/  @P1 BRA `(.L_x_28) ;  /* 0x0000000000041947 */ /* 0x001fea0003800000 */
[----:B------:R-:W-:Y:S01]  /*1f50*/  BPT.TRAP 0x1 ;  /* 0x000000040000795c */ /* 0x000fe20000300000 */
.L_x_28:
[----:B------:R-:W-:Y:S01]  /*1f60*/  UIADD3 UR6, UR6, 0x1, URZ ;  /* 0x0000000106067890 */ /* 0x000fe2000fffe03f */
[C---:B------:R-:W-:Y:S01]  /*1f70*/  ISETP.GT.AND P2, PT, R0.reuse, 0x1, PT ;  /* 0x000000010000780c */ /* 0x040fe20003f44270 */
[----:B------:R-:W-:Y:S02]  /*1f80*/  VIADD R3, R3, 0x1 ;  /* 0x0000000103037836 */ /* 0x000fe40000000000 */
[----:B------:R-:W-:Y:S01]  /*1f90*/  UISETP.NE.AND UP0, UPT, UR6, 0x2, UPT ;  /* 0x000000020600788c */ /* 0x000fe2000bf05270 */
[----:B------:R-:W-:Y:S02]  /*1fa0*/  VIADD R0, R0, 0xffffffff ;  /* 0xffffffff00007836 */ /* 0x000fe40000000000 */
[C---:B------:R-:W-:Y:S01]  /*1fb0*/  ISETP.NE.AND P1, PT, R3.reuse, 0x2, PT ;  /* 0x000000020300780c */ /* 0x040fe20003f25270 */
[----:B------:R-:W-:Y:S02]  /*1fc0*/  USEL UR7, URZ, 0x1, UP0 ;  /* 0x000000013f077887 */ /* 0x000fe40008000000 */
[----:B------:R-:W-:Y:S01]  /*1fd0*/  USEL UR6, UR6, URZ, UP0 ;  /* 0x0000003f06067287 */ /* 0x000fe20008000000 */
[----:B------:R-:W-:-:S03]  /*1fe0*/  SEL R3, R3, RZ, P1 ;  /* 0x000000ff03037207 */ /* 0x000fc60000800000 */
[----:B------:R-:W-:Y:S01]  /*1ff0*/  LOP3.LUT R7, R7, UR7, RZ, 0x3c, !PT ;  /* 0x0000000707077c12 */ /* 0x000fe2000f8e3cff */
[----:B------:R-:W-:Y:S07]  /*2000*/  @P2 BRA `(.L_x_29) ;  /* 0xfffffff8006c2947 */ /* 0x000fee000383ffff */
.L_x_22:
[----:B------:R-:W2:Y:S02]  /*2010*/  LDC R0, c[0x0][0x28c] ;  /* 0x0000a300ff007b82 */ /* 0x000ea40000000800 */
[----:B--2---:R-:W-:-:S13]  /*2020*/  ISETP.GE.AND P1, PT, R0, 0x1, PT ;  /* 0x000000010000780c */ /* 0x004fda0003f26270 */
[----:B------:R-:W-:Y:S05]  /*2030*/  @!P1 BRA `(.L_x_30) ;  /* 0x0000000000409947 */ /* 0x000fea0003800000 */
[----:B------:R-:W-:Y:S05]  /*2040*/  @!P0 BRA `(.L_x_31) ;  /* 0x0000000000048947 */ /* 0x000fea0003800000 */
[----:B------:R-:W-:Y:S01]  /*2050*/  BPT.TRAP 0x1 ;  /* 0x000000040000795c */ /* 0x000fe20000300000 */
.L_x_31:
[----:B------:R-:W-:Y:S01]  /*2060*/  ISETP.NE.AND P0, PT, R156, RZ, PT ;  /* 0x000000ff9c00720c */ /* 0x000fe20003f05270 */
[----:B------:R-:W-:-:S12]  /*2070*/  UISETP.LT.AND UP1, UPT, UR40, 0x1, UPT ;  /* 0x000000012800788c */ /* 0x000fd8000bf21270 */
[----:B------:R-:W-:-:S05]  /*2080*/  VOTEU.ANY UP0, P0 ;  /* 0x00000000003f7886 */ /* 0x000fca0000000100 */
[----:B------:R-:W-:-:S04]  /*2090*/  @UP0 USEL UR4, UR40, 0x1, UP1 ;  /* 0x0000000128040887 */ /* 0x000fc80008800000 */
[----:B------:R-:W-:-:S06]  /*20a0*/  @UP0 UIADD3 UR4, UR39, UR40, -UR4 ;  /* 0x0000002827040290 */ /* 0x000fcc000fffe804 */
[----:B------:R-:W-:-:S04]  /*20b0*/  IMAD.U32 R0, RZ, RZ, UR4 ;  /* 0x00000004ff007e24 */ /* 0x000fc8000f8e00ff */
[----:B------:R-:W-:-:S05]  /*20c0*/  @P0 IMAD.SHL.U32 R0, R0, 0x8, RZ ;  /* 0x0000000800000824 */ /* 0x000fca00078e00ff */
[----:B------:R-:W-:-:S04]  /*20d0*/  @P0 LOP3.LUT R0, R0, 0x8, RZ, 0xc0, !PT ;  /* 0x0000000800000812 */ /* 0x000fc800078ec0ff */
[----:B------:R-:W-:-:S04]  /*20e0*/  @P0 IADD3 R3, R6, 0x10, R0 ;  /* 0x0000001006030810 */ /* 0x000fc80007ffe000 */
[----:B------:R-:W-:-:S04]  /*20f0*/  @P0 PRMT R3, R22, 0x654, R3 ;  /* 0x0000065416030816 */ /* 0x000fc80000000003 */
[----:B------:R2:W-:Y:S01]  /*2100*/  @P0 SYNCS.ARRIVE.TRANS64.RED.A1T0 RZ, [R3+URZ], RZ ;  /* 0x000000ff03ff09a7 */ /* 0x0005e2000810043f */
[----:B------:R-:W-:-:S13]  /*2110*/  ISETP.GT.U32.AND P0, PT, R19, 0x1, PT ;  /* 0x000000011300780c */ /* 0x000fda0003f04070 */
[----:B--2---:R-:W-:Y:S05]  /*2120*/  @P0 BRA `(.L_x_30) ;  /* 0x0000000000040947 */ /* 0x004fea0003800000 */
[----:B------:R-:W-:Y:S01]  /*2130*/  BPT.TRAP 0x1 ;  /* 0x000000040000795c */ /* 0x000fe20000300000 */
.L_x_30:
[----:B------:R-:W2:Y:S01]  /*2140*/  LDC R7, c[0x0][0x288] ;  /* 0x0000a200ff077b82 */ /* 0x000ea20000000800 */
[--C-:B------:R-:W-:Y:S01]  /*2150*/  SHF.R.U32.HI R0, RZ, 0x2, R18.reuse ;  /* 0x00000002ff007819 */ /* 0x100fe20000011612 */
[----:B------:R-:W-:Y:S01]  /*2160*/  UIADD3 UR39, UR40, UR39, URZ ;  /* 0x0000002728277290 */ /* 0x000fe2000fffe03f */
[----:B01----:R-:W-:Y:S01]  /*2170*/  LOP3.LUT R4, R18, 0x60, RZ, 0xc0, !PT ;  /* 0x0000006012047812 */ /* 0x003fe200078ec0ff */
[----:B------:R-:W-:Y:S01]  /*2180*/  ULDC UR8, c[0x0][0x284] ;  /* 0x0000a10000087ab9 */ /* 0x000fe20000000800 */
[----:B------:R-:W-:Y:S01]  /*2190*/  SHF.R.U32.HI R5, RZ, 0x7, R18 ;  /* 0x00000007ff057819 */ /* 0x000fe20000011612 */
[----:B------:R-:W-:Y:S01]  /*21a0*/  USHF.R.U32.HI UR4, URZ, 0x1, UR39 ;  /* 0x000000013f047899 */ /* 0x000fe20008011627 */
[----:B------:R-:W-:Y:S01]  /*21b0*/  LOP3.LUT R3, R0, 0x7, RZ, 0xc0, !PT ;  /* 0x0000000700037812 */ /* 0x000fe200078ec0ff */
[----:B------:R-:W-:Y:S01]  /*21c0*/  UISETP.GT.U32.AND UP1, UPT, UR39, 0x1, UPT ;  /* 0x000000012700788c */ /* 0x000fe2000bf24070 */
[----:B------:R-:W-:Y:S01]  /*21d0*/  SHF.R.U32.HI R10, RZ, 0x1, R4 ;  /* 0x00000001ff0a7819 */ /* 0x000fe20000011604 */
[----:B------:R-:W-:Y:S01]  /*21e0*/  IMAD.SHL.U32 R4, R18, 0x2, RZ ;  /* 0x0000000212047824 */ /* 0x000fe200078e00ff */
[----:B------:R-:W-:Y:S01]  /*21f0*/  LOP3.LUT R0, R5, 0x1, RZ, 0xc0, !PT ;  /* 0x0000000105007812 */ /* 0x000fe200078ec0ff */
[----:B------:R-:W-:Y:S01]  /*2200*/  ULOP3.LUT UR4, UR4, 0x1, URZ, 0xc0, !UPT ;  /* 0x0000000104047892 */ /* 0x000fe2000f8ec03f */
[----:B------:R-:W-:Y:S01]  /*2210*/  IADD3 R5, RZ, -R10, -R3 ;  /* 0x8000000aff057210 */ /* 0x000fe20007ffe803 */
[----:B------:R-:W-:Y:S01]  /*2220*/  ULDC.64 UR6, c[0x0][0x5d0] ;  /* 0x0001740000067ab9 */ /* 0x000fe20000000a00 */
[----:B------:R-:W-:Y:S01]  /*2230*/  LOP3.LUT R9, R4, 0x6, RZ, 0xc0, !PT ;  /* 0x0000000604097812 */ /* 0x000fe200078ec0ff */
[C---:B------:R-:W-:Y:S01]  /*2240*/  IMAD.SHL.U32 R6, R0.reuse, 0x40, RZ ;  /* 0x0000004000067824 */ /* 0x040fe200078e00ff */
[----:B------:R-:W-:Y:S01]  /*2250*/  UISETP.NE.U32.AND UP0, UPT, UR4, 0x1, UPT ;  /* 0x000000010400788c */ /* 0x000fe2000bf05070 */
[----:B------:R-:W-:Y:S01]  /*2260*/  IMAD R11, R0, -0x40, R5 ;  /* 0xffffffc0000b7824 */ /* 0x000fe200078e0205 */
[----:B------:R-:W-:Y:S01]  /*2270*/  LOP3.LUT R0, R18, 0x3, RZ, 0xc0, !PT ;  /* 0x0000000312007812 */ /* 0x000fe200078ec0ff */
[----:B------:R-:W-:Y:S01]  /*2280*/  UISETP.LT.U32.AND UP1, UPT, UR40, 0x2, UP1 ;  /* 0x000000022800788c */ /* 0x000fe20008f21070 */
[----:B------:R-:W-:Y:S01]  /*2290*/  PRMT R8, R9, 0x6540, R152 ;  /* 0x0000654009087816 */ /* 0x000fe20000000098 */
[----:B------:R-:W-:Y:S01]  /*22a0*/  IMAD.SHL.U32 R152, R152, 0x100, RZ ;  /* 0x0000010098987824 */ /* 0x000fe200078e00ff */
[----:B------:R-:W-:Y:S01]  /*22b0*/  SHF.R.S32.HI R21, RZ, 0x1f, R23 ;  /* 0x0000001fff157819 */ /* 0x000fe20000011417 */
[----:B--2---:R-:W-:Y:S01]  /*22c0*/  IMAD R13, R0, -0x2, R7 ;  /* 0xfffffffe000d7824 */ /* 0x004fe200078e0207 */
[----:B------:R-:W-:Y:S01]  /*22d0*/  UISETP.GT.U32.AND UP0, UPT, UR40, 0x1, !UP0 ;  /* 0x000000012800788c */ /* 0x000fe2000c704070 */
[----:B------:R-:W-:Y:S01]  /*22e0*/  IMAD.SHL.U32 R0, R153, 0x80, RZ ;  /* 0x0000008099007824 */ /* 0x000fe200078e00ff */
[----:B------:R-:W-:Y:S01]  /*22f0*/  ISETP.GE.AND P0, PT, R152, R7, PT ;  /* 0x000000079800720c */ /* 0x000fe20003f06270 */
[----:B------:R-:W-:Y:S01]  /*2300*/  IMAD R4, R21, UR6, RZ ;  /* 0x0000000615047c24 */ /* 0x000fe2000f8e02ff */
[----:B------:R-:W-:Y:S01]  /*2310*/  SHF.R.S32.HI R9, RZ, 0x1f, R8 ;  /* 0x0000001fff097819 */ /* 0x000fe20000011408 */
[----:B------:R-:W-:Y:S01]  /*2320*/  USEL UR5, URZ, 0x1, !UP1 ;  /* 0x000000013f057887 */ /* 0x000fe2000c800000 */
[----:B------:R-:W-:Y:S01]  /*2330*/  ISETP.GE.OR P0, PT, R0, UR8, P0 ;  /* 0x0000000800007c0c */ /* 0x000fe20008706670 */
[----:B------:R-:W-:Y:S01]  /*2340*/  USEL UR4, URZ, 0x1, !UP0 ;  /* 0x000000013f047887 */ /* 0x000fe2000c000000 */
[----:B------:R-:W-:Y:S01]  /*2350*/  LOP3.LUT R3, R6, 0x40, R3, 0xe2, !PT ;  /* 0x0000004006037812 */ /* 0x000fe200078ee203 */
[----:B------:R-:W-:Y:S01]  /*2360*/  IMAD.WIDE R6, R153, 0x80, RZ ;  /* 0x0000008099067825 */ /* 0x000fe200078e02ff */
[----:B------:R-:W-:Y:S01]  /*2370*/  ULOP3.LUT UR39, UR39, 0x1, URZ, 0xc0, !UPT ;  /* 0x0000000127277892 */ /* 0x000fe2000f8ec03f */
[----:B------:R-:W-:Y:S01]  /*2380*/  IADD3 R0, -R0, UR8, R11 ;  /* 0x0000000800007c10 */ /* 0x000fe2000fffe10b */
[----:B------:R-:W-:Y:S01]  /*2390*/  ULOP3.LUT UR38, UR4, UR38, UR5, 0x96, !UPT ;  /* 0x0000002604267292 */ /* 0x000fe2000f8e9605 */
[C---:B------:R-:W-:Y:S01]  /*23a0*/  IMAD R15, R23.reuse, UR7, R4 ;  /* 0x00000007170f7c24 */ /* 0x040fe2000f8e0204 */
[----:B------:R-:W-:Y:S01]  /*23b0*/  LOP3.LUT R169, R6, R3, R10, 0xfe, !PT ;  /* 0x0000000306a97212 */ /* 0x000fe200078efe0a */
[----:B------:R-:W-:-:S04]  /*23c0*/  IMAD.WIDE.U32 R4, R23, UR6, R8 ;  /* 0x0000000617047c25 */ /* 0x000fc8000f8e0008 */
[----:B------:R-:W-:Y:S02]  /*23d0*/  IMAD.IADD R5, R5, 0x1, R15 ;  /* 0x0000000105057824 */ /* 0x000fe400078e020f */
[----:B------:R-:W-:Y:S02]  /*23e0*/  IMAD.IADD R3, R13, 0x1, -R152 ;  /* 0x000000010d037824 */ /* 0x000fe400078e0a98 */
[----:B------:R-:W-:Y:S01]  /*23f0*/  IMAD.MOV.U32 R153, RZ, RZ, -0x1 ;  /* 0xffffffffff997424 */ /* 0x000fe200078e00ff */
[----:B------:R-:W-:Y:S06]  /*2400*/  @P0 BRA `(.L_x_32) ;  /* 0x0000006000d00947 */ /* 0x000fec0003800000 */
[----:B------:R-:W0:Y:S01]  /*2410*/  LDC.64 R10, c[0x0][0x5c8] ;  /* 0x00017200ff0a7b82 */ /* 0x000e220000000a00 */
[----:B-----5:R-:W-:Y:S01]  /*2420*/  FSETP.NEU.AND P0, PT, R155, RZ, PT ;  /* 0x000000ff9b00720b */ /* 0x020fe20003f0d000 */
[----:B------:R-:W-:Y:S01]  /*2430*/  BSSY B0, `(.L_x_32) ;  /* 0x0000631000007945 */ /* 0x000fe20003800000 */
[----:B------:R-:W-:-:S04]  /*2440*/  ISETP.GT.AND P1, PT, R3, RZ, PT ;  /* 0x000000ff0300720c */ /* 0x000fc80003f24270 */
[----:B------:R-:W-:Y:S01]  /*2450*/  ISETP.GT.AND P3, PT, R0, RZ, P1 ;  /* 0x000000ff0000720c */ /* 0x000fe20000f64270 */
[-C--:B0-----:R-:W-:Y:S02]  /*2460*/  IMAD R12, R7, R10.reuse, RZ ;  /* 0x0000000a070c7224 */ /* 0x081fe400078e02ff */
[----:B------:R-:W-:-:S04]  /*2470*/  IMAD.WIDE.U32 R162, R169, R10, R4 ;  /* 0x0000000aa9a27225 */ /* 0x000fc800078e0004 */
[----:B------:R-:W-:-:S04]  /*2480*/  IMAD R5, R169, R11, R12 ;  /* 0x0000000ba9057224 */ /* 0x000fc800078e020c */
[----:B------:R-:W-:Y:S01]  /*2490*/  IMAD.IADD R171, R163, 0x1, R5 ;  /* 0x00000001a3ab7824 */ /* 0x000fe200078e0205 */
[----:B------:R-:W-:Y:S06]  /*24a0*/  @!P0 BRA `(.L_x_33) ;  /* 0x00000044008c8947 */ /* 0x000fec0003800000 */
[----:B------:R-:W0:Y:S01]  /*24b0*/  LDC.64 R14, c[0x0][0x5b8] ;  /* 0x00016e00ff0e7b82 */ /* 0x000e220000000a00 */
[----:B------:R-:W-:-:S07]  /*24c0*/  ULDC.64 UR4, c[0x0][0x5c0] ;  /* 0x0001700000047ab9 */ /* 0x000fce0000000a00 */
[----:B------:R-:W1:Y:S08]  /*24d0*/  LDC.64 R166, c[0x0][0x5b0] ;  /* 0x00016c00ffa67b82 */ /* 0x000e700000000a00 */
[----:B------:R-:W2:Y:S01]  /*24e0*/  LDC.64 R12, c[0x0][0x5a8] ;  /* 0x00016a00ff0c7b82 */ /* 0x000ea20000000a00 */
[-C--:B0-----:R-:W-:Y:S02]  /*24f0*/  IMAD R4, R21, R14.reuse, RZ ;  /* 0x0000000e15047224 */ /* 0x081fe400078e02ff */
[----:B------:R-:W-:-:S04]  /*2500*/  IMAD.WIDE.U32 R20, R23, R14, R8 ;  /* 0x0000000e17147225 */ /* 0x000fc800078e0008 */
[----:B------:R-:W-:Y:S02]  /*2510*/  IMAD R163, R23, R15, R4 ;  /* 0x0000000f17a37224 */ /* 0x000fe400078e0204 */
[-C--:B-1----:R-:W-:Y:S02]  /*2520*/  IMAD R6, R7, R166.reuse, RZ ;  /* 0x000000a607067224 */ /* 0x082fe400078e02ff */
[----:B------:R-:W-:Y:S02]  /*2530*/  IMAD.IADD R21, R21, 0x1, R163 ;  /* 0x0000000115157824 */ /* 0x000fe400078e02a3 */
[C---:B------:R-:W-:Y:S02]  /*2540*/  IMAD R165, R169.reuse, R167, R6 ;  /* 0x000000a7a9a57224 */ /* 0x040fe400078e0206 */
[----:B------:R-:W-:-:S04]  /*2550*/  IMAD.WIDE.U32 R4, R169, R166, R20 ;  /* 0x000000a6a9047225 */ /* 0x000fc800078e0014 */
[----:B------:R-:W-:Y:S01]  /*2560*/  IMAD.IADD R5, R5, 0x1, R165 ;  /* 0x0000000105057824 */ /* 0x000fe200078e02a5 */
[----:B--2---:R-:W-:-:S04]  /*2570*/  LEA R6, P0, R4, R12, 0x2 ;  /* 0x0000000c04067211 */ /* 0x004fc800078010ff */
[----:B------:R-:W-:-:S05]  /*2580*/  LEA.HI.X R7, R4, R13, R5, 0x2, P0 ;  /* 0x0000000d04077211 */ /* 0x000fca00000f1405 */
[----:B------:R0:W2:Y:S01]  /*2590*/  @P3 LDG.E.LTC128B R152, desc[UR36][R6.64] ;  /* 0x0000002406983981 */ /* 0x0000a2000c1e1920 */
[----:B------:R-:W-:Y:S01]  /*25a0*/  IMAD.WIDE.U32 R4, R169, R166, R8 ;  /* 0x000000a6a9047225 */ /* 0x000fe200078e0008 */
[----:B------:R-:W-:Y:S01]  /*25b0*/  SHF.L.U64.HI R161, R166, 0x3, R167 ;  /* 0x00000003a6a17819 */ /* 0x000fe200000102a7 */
[----:B------:R-:W-:Y:S01]  /*25c0*/  BSSY B1, `(.L_x_34) ;  /* 0x0000016000017945 */ /* 0x000fe20003800000 */
[----:B------:R-:W-:Y:S01]  /*25d0*/  ISETP.GT.AND P1, PT, R0, 0x8, P1 ;  /* 0x000000080000780c */ /* 0x000fe20000f24270 */
[----:B------:R-:W-:Y:S02]  /*25e0*/  IMAD.IADD R5, R165, 0x1, R5 ;  /* 0x00000001a5057824 */ /* 0x000fe400078e0205 */
[----:B------:R-:W-:Y:S02]  /*25f0*/  IMAD.SHL.U32 R160, R166, 0x8, RZ ;  /* 0x00000008a6a07824 */ /* 0x000fe400078e00ff */
[----:B------:R-:W-:Y:S01]  /*2600*/  IMAD.WIDE.U32 R158, R23, R14, R4 ;  /* 0x0000000e179e7225 */ /* 0x000fe200078e0004 */
[----:B------:R-:W-:-:S03]  /*2610*/  LEA R4, P0, R162, UR4, 0x2 ;  /* 0x00000004a2047c11 */ /* 0x000fc6000f8010ff */
[----:B0-----:R-:W-:Y:S01]  /*2620*/  IMAD.IADD R7, R163, 0x1, R159 ;  /* 0x00000001a3077824 */ /* 0x001fe200078e029f */
[----:B------:R-:W-:Y:S01]  /*2630*/  LEA R6, P2, R158, R12, 0x2 ;  /* 0x0000000c9e067211 */ /* 0x000fe200078410ff */
[----:B------:R-:W-:Y:S01]  /*2640*/  IMAD.WIDE.U32 R160, R169, R166, R160 ;  /* 0x000000a6a9a07225 */ /* 0x000fe200078e00a0 */
[----:B------:R-:W-:Y:S02]  /*2650*/  LEA.HI.X R5, R162, UR5, R171, 0x2, P0 ;  /* 0x00000005a2057c11 */ /* 0x000fe400080f14ab */
[----:B------:R-:W-:Y:S01]  /*2660*/  LEA.HI.X R7, R158, R13, R7, 0x2, P2 ;  /* 0x0000000d9e077211 */ /* 0x000fe200010f1407 */
[----:B------:R-:W-:Y:S01]  /*2670*/  IMAD.IADD R165, R165, 0x1, R161 ;  /* 0x00000001a5a57824 */ /* 0x000fe200078e02a1 */
[----:B------:R-:W-:-:S04]  /*2680*/  ISETP.GT.AND P2, PT, R3, 0x1, PT ;  /* 0x000000010300780c */ /* 0x000fc80003f44270 */
[----:B------:R-:W-:Y:S01]  /*2690*/  ISETP.GT.AND P4, PT, R0, RZ, P2 ;  /* 0x000000ff0000720c */ /* 0x000fe20001784270 */
[----:B--2---:R-:W-:-:S04]  /*26a0*/  FMUL R15, R152, R155 ;  /* 0x0000009b980f7220 */ /* 0x004fc80000400000 */
[----:B------:R-:W-:Y:S01]  /*26b0*/  FFMA R159, R24, R154, R15 ;  /* 0x0000009a189f7223 */ /* 0x000fe2000000000f */
[----:B------:R-:W-:-:S04]  /*26c0*/  IADD3 R15, P0, R20, R160, RZ ;  /* 0x000000a0140f7210 */ /* 0x000fc80007f1e0ff */
[----:B------:R0:W-:Y:S01]  /*26d0*/  @P3 STG.E desc[UR36][R4.64], R159 ;  /* 0x0000009f04003986 */ /* 0x0001e2000c101924 */
[----:B------:R-:W-:Y:S01]  /*26e0*/  LEA R20, P3, R15, R12, 0x2 ;  /* 0x0000000c0f147211 */ /* 0x000fe200078610ff */
[----:B------:R-:W-:Y:S01]  /*26f0*/  IMAD.X R158, R165, 0x1, R21, P0 ;  /* 0x00000001a59e7824 */ /* 0x000fe200000e0615 */
[----:B------:R-:W-:Y:S11]  /*2700*/  @!P4 BRA `(.L_x_35) ;  /* 0x000000000004c947 */ /* 0x000ff60003800000 */
[----:B------:R1:W5:Y:S02]  /*2710*/  LDG.E.LTC128B R152, desc[UR36][R6.64+0x4] ;  /* 0x0000042406987981 */ /* 0x000364000c1e1920 */
.L_x_35:
[----:B------:R-:W-:Y:S05]  /*2720*/  BSYNC B1 ;  /* 0x0000000000017941 */ /* 0x000fea0003800000 */
.L_x_34:
[----:B-----5:R-:W-:Y:S01]  /*2730*/  FMUL R24, R152, R155 ;  /* 0x0000009b98187220 */ /* 0x020fe20000400000 */
[----:B------:R-:W-:-:S03]  /*2740*/  LEA.HI.X R21, R15, R13, R158, 0x2, P3 ;  /* 0x0000000d0f157211 */ /* 0x000fc600018f149e */
[----:B------:R-:W-:-:S05]  /*2750*/  FFMA R25, R25, R154, R24 ;  /* 0x0000009a19197223 */ /* 0x000fca0000000018 */
[----:B------:R2:W-:Y:S04]  /*2760*/  @P4 STG.E desc[UR36][R4.64+0x4], R25 ;  /* 0x0000041904004986 */ /* 0x0005e8000c101924 */
[----:B------:R-:W3:Y:S01]  /*2770*/  @P1 LDG.E.LTC128B R152, desc[UR36][R20.64] ;  /* 0x0000002414981981 */ /* 0x000ee2000c1e1920 */
[----:B------:R-:W-:Y:S01]  /*2780*/  IADD3 R8, P0, R8, R160, RZ ;  /* 0x000000a008087210 */ /* 0x000fe20007f1e0ff */
[----:B------:R-:W-:Y:S01]  /*2790*/  BSSY B1, `(.L_x_36) ;  /* 0x0000010000017945 */ /* 0x000fe20003800000 */
[C---:B------:R-:W-:Y:S02]  /*27a0*/  SHF.L.U64.HI R11, R10.reuse, 0x5, R11 ;  /* 0x000000050a0b7819 */ /* 0x040fe4000001020b */
[----:B------:R-:W-:Y:S01]  /*27b0*/  LEA R10, P3, R10, R4, 0x5 ;  /* 0x000000040a0a7211 */ /* 0x000fe200078628ff */
[----:B------:R-:W-:Y:S01]  /*27c0*/  IMAD.X R9, R9, 0x1, R165, P0 ;  /* 0x0000000109097824 */ /* 0x000fe200000e06a5 */
[----:B------:R-:W-:-:S02]  /*27d0*/  ISETP.GT.AND P2, PT, R0, 0x8, P2 ;  /* 0x000000080000780c */ /* 0x000fc40001744270 */
[----:B------:R-:W-:Y:S01]  /*27e0*/  ISETP.GT.AND P0, PT, R3, 0x8, PT ;  /* 0x000000080300780c */ /* 0x000fe20003f04270 */
[----:B------:R-:W-:-:S04]  /*27f0*/  IMAD.WIDE.U32 R14, R23, R14, R8 ;  /* 0x0000000e170e7225 */ /* 0x000fc800078e0008 */
[----:B------:R-:W-:Y:S01]  /*2800*/  IMAD.X R11, R11, 0x1, R5, P3 ;  /* 0x000000010b0b7824 */ /* 0x000fe200018e0605 */
[----:B------:R-:W-:Y:S01]  /*2810*/  LEA R8, P4, R14, R12, 0x2 ;  /* 0x0000000c0e087211 */ /* 0x000fe200078810ff */
[----:B------:R-:W-:Y:S02]  /*2820*/  IMAD.IADD R15, R163, 0x1, R15 ;  /* 0x00000001a30f7824 */ /* 0x000fe400078e020f */
[----:B---3--:R-:W-:-:S04]  /*2830*/  FMUL R9, R152, R155 ;  /* 0x0000009b98097220 */ /* 0x008fc80000400000 */
[----:B------:R-:W-:Y:S01]  /*2840*/  FFMA R21, R26, R154, R9 ;  /* 0x0000009a1a157223 */ /* 0x000fe20000000009 */
[----:B------:R-:W-:-:S04]  /*2850*/  LEA.HI.X R9, R14, R13, R15, 0x2, P4 ;  /* 0x0000000d0e097211 */ /* 0x000fc800020f140f */
[----:B------:R2:W-:Y:S01]  /*2860*/  @P1 STG.E desc[UR36][R10.64], R21 ;  /* 0x000000150a001986 */ /* 0x0005e2000c101924 */
[----:B------:R-:W-:Y:S05]  /*2870*/  @!P2 BRA `(.L_x_37) ;  /* 0x000000000004a947 */ /* 0x000fea0003800000 */
[----:B------:R3:W5:Y:S02]  /*2880*/  LDG.E.LTC128B R152, desc[UR36][R8.64+0x4] ;  /* 0x0000042408987981 */ /* 0x000764000c1e1920 */
.L_x_37:
[----:B------:R-:W-:Y:S05]  /*2890*/  BSYNC B1 ;  /* 0x0000000000017941 */ /* 0x000fea0003800000 */
.L_x_36:
[----:B-----5:R-:W-:Y:S01]  /*28a0*/  FMUL R12, R152, R155 ;  /* 0x0000009b980c7220 */ /* 0x020fe20000400000 */
[----:B------:R-:W-:Y:S01]  /*28b0*/  ISETP.GT.AND P3, PT, R0, RZ, P0 ;  /* 0x000000ff0000720c */ /* 0x000fe20000764270 */
[----:B------:R-:W-:Y:S01]  /*28c0*/  BSSY B1, `(.L_x_38) ;  /* 0x0000006000017945 */ /* 0x000fe20003800000 */
[----:B------:R-:W-:Y:S01]  /*28d0*/  ISETP.GT.AND P1, PT, R3, 0x9, PT ;  /* 0x000000090300780c */ /* 0x000fe20003f24270 */
[----:B------:R-:W-:-:S05]  /*28e0*/  FFMA R27, R27, R154, R12 ;  /* 0x0000009a1b1b7223 */ /* 0x000fca000000000c */
[----:B------:R4:W-:Y:S05]  /*28f0*/  @P2 STG.E desc[UR36][R10.64+0x4], R27 ;  /* 0x0000041b0a002986 */ /* 0x0009ea000c101924 */
[----:B------:R-:W-:Y:S05]  /*2900*/  @!P3 BRA `(.L_x_39) ;  /* 0x000000000004b947 */ /* 0x000fea0003800000 */
[----:B------:R0:W5:Y:S02]  /*2910*/  LDG.E.LTC128B R152, desc[UR36][R6.64+0x20] ;  /* 0x0000202406987981 */ /* 0x000164000c1e1920 */
.L_x_39:
[----:B------:R-:W-:Y:S05]  /*2920*/  BSYNC B1 ;  /* 0x0000000000017941 */ /* 0x000fea0003800000 */
.L_x_38:
[----:B-----5:R-:W-:Y:S01]  /*2930*/  FMUL R13, R152, R155 ;  /* 0x0000009b980d7220 */ /* 0x020fe20000400000 */
[----:B------:R-:W-:Y:S01]  /*2940*/  ISETP.GT.AND P2, PT, R0, RZ, P1 ;  /* 0x000000ff0000720c */ /* 0x000fe20000f44270 */
[----:B------:R-:W-:Y:S02]  /*2950*/  BSSY B1, `(.L_x_40) ;  /* 0x0000005000017945 */ /* 0x000fe40003800000 */
[----:B------:R-:W-:-:S05]  /*2960*/  FFMA R13, R28, R154, R13 ;  /* 0x0000009a1c0d7223 */ /* 0x000fca000000000d */
[----:B------:R0:W-:Y:S05]  /*2970*/  @P3 STG.E desc[UR36][R4.64+0x20], R13 ;  /* 0x0000200d04003986 */ /* 0x0001ea000c101924 */
[----:B------:R-:W-:Y:S05]  /*2980*/  @!P2 BRA `(.L_x_41) ;  /* 0x000000000004a947 */ /* 0x000fea0003800000 */
[----:B------:R0:W5:Y:S02]  /*2990*/  LDG.E.LTC128B R152, desc[UR36][R6.64+0x24] ;  /* 0x0000242406987981 */ /* 0x000164000c1e1920 */
.L_x_41:
[----:B------:R-:W-:Y:S05]  /*29a0*/  BSYNC B1 ;  /* 0x0000000000017941 */ /* 0x000fea0003800000 */
.L_x_40:
[----:B-----5:R-:W-:Y:S01]  /*29b0*/  FMUL R12, R152, R155 ;  /* 0x0000009b980c7220 */ /* 0x020fe20000400000 */
[----:B------:R-:W-:Y:S01]  /*29c0*/  ISETP.GT.AND P0, PT, R0, 0x8, P0 ;  /* 0x000000080000780c */ /* 0x000fe20000704270 */
[----:B------:R-:W-:Y:S02]  /*29d0*/  BSSY B1, `(.L_x_42) ;  /* 0x0000005000017945 */ /* 0x000fe40003800000 */
[----:B------:R-:W-:-:S05]  /*29e0*/  FFMA R29, R29, R154, R12 ;  /* 0x0000009a1d1d7223 */ /* 0x000fca000000000c */
[----:B------:R0:W-:Y:S05]  /*29f0*/  @P2 STG.E desc[UR36][R4.64+0x24], R29 ;  /* 0x0000241d04002986 */ /* 0x0001ea000c101924 */
[----:B------:R-:W-:Y:S05]  /*2a00*/  @!P0 BRA `(.L_x_43) ;  /* 0x0000000000048947 */ /* 0x000fea0003800000 */
[----:B------:R0:W5:Y:S02]  /*2a10*/  LDG.E.LTC128B R152, desc[UR36][R8.64+0x20] ;  /* 0x0000202408987981 */ /* 0x000164000c1e1920 */
.L_x_43:
[----:B------:R-:W-:Y:S05]  /*2a20*/  BSYNC B1 ;  /* 0x0000000000017941 */ /* 0x000fea0003800000 */
.L_x_42:
[----:B0----5:R-:W-:Y:S01]  /*2a30*/  FMUL R13, R152, R155 ;  /* 0x0000009b980d7220 */ /* 0x021fe20000400000 */
[----:B------:R-:W-:Y:S01]  /*2a40*/  ISETP.GT.AND P2, PT, R0, 0x8, P1 ;  /* 0x000000080000780c */ /* 0x000fe20000f44270 */
[----:B------:R-:W-:Y:S01]  /*2a50*/  BSSY B1, `(.L_x_44) ;  /* 0x0000006000017945 */ /* 0x000fe20003800000 */
[----:B------:R-:W-:Y:S01]  /*2a60*/  ISETP.GT.AND P1, PT, R3, 0x10, PT ;  /* 0x000000100300780c */ /* 0x000fe20003f24270 */
[----:B------:R-:W-:-:S05]  /*2a70*/  FFMA R13, R30, R154, R13 ;  /* 0x0000009a1e0d7223 */ /* 0x000fca000000000d */
[----:B------:R0:W-:Y:S05]  /*2a80*/  @P0 STG.E desc[UR36][R10.64+0x20], R13 ;  /* 0x0000200d0a000986 */ /* 0x0001ea000c101924 */
[----:B------:R-:W-:Y:S05]  /*2a90*/  @!P2 BRA `(.L_x_45) ;  /* 0x000000000004a947 */ /* 0x000fea0003800000 */
[----:B------:R0:W5:Y:S02]  /*2aa0*/  LDG.E.LTC128B R152, desc[UR36][R8.64+0x24] ;  /* 0x0000242408987981 */ /* 0x000164000c1e1920 */
.L_x_45:
[----:B------:R-:W-:Y:S05]  /*2ab0*/  BSYNC B1 ;  /* 0x0000000000017941 */ /* 0x000fea0003800000 */
.L_x_44:
        /* <DEDUP_REMOVED lines=8> */
.L_x_47:
[----:B------:R-:W-:Y:S05]  /*2b40*/  BSYNC B1 ;  /* 0x0000000000017941 */ /* 0x000fea0003800000 */
.L_x_46:
[----:B0----5:R-:W-:Y:S01]  /*2b50*/  FMUL R13, R152, R155 ;  /* 0x0000009b980d7220 */ /* 0x021fe20000400000 */
[----:B------:R-:W-:Y:S01]  /*2b60*/  ISETP.GT.AND P4, PT, R0, RZ, P0 ;  /* 0x000000ff0000720c */ /* 0x000fe20000784270 */
[----:B------:R-:W-:Y:S02]  /*2b70*/  BSSY B1, `(.L_x_48) ;  /* 0x0000005000017945 */ /* 0x000fe40003800000 */
[----:B------:R-:W-:-:S05]  /*2b80*/  FFMA R13, R32, R154, R13 ;  /* 0x0000009a200d7223 */ /* 0x000fca000000000d */
[----:B------:R0:W-:Y:S05]  /*2b90*/  @P3 STG.E desc[UR36][R4.64+0x40], R13 ;  /* 0x0000400d04003986 */ /* 0x0001ea000c101924 */
[----:B------:R-:W-:Y:S05]  /*2ba0*/  @!P4 BRA `(.L_x_49) ;  /* 0x000000000004c947 */ /* 0x000fea0003800000 */
[----:B------:R0:W5:Y:S02]  /*2bb0*/  LDG.E.LTC128B R152, desc[UR36][R6.64+0x44] ;  /* 0x0000442406987981 */ /* 0x000164000c1e1920 */
.L_x_49:
[----:B------:R-:W-:Y:S05]  /*2bc0*/  BSYNC B1 ;  /* 0x0000000000017941 */ /* 0x000fea0003800000 */
.L_x_48:
[----:B-----5:R-:W-:Y:S01]  /*2bd0*/  FMUL R12, R152, R155 ;  /* 0x0000009b980c7220 */ /* 0x020fe20000400000 */
[----:B------:R-:W-:Y:S01]  /*2be0*/  ISETP.GT.AND P2, PT, R0, 0x8, P1 ;  /* 0x000000080000780c */ /* 0x000fe20000f44270 */
[----:B------:R-:W-:Y:S02]  /*2bf0*/  BSSY B1, `(.L_x_50) ;  /* 0x0000005000017945 */ /* 0x000fe40003800000 */
[----:B------:R-:W-:-:S05]  /*2c00*/  FFMA R33, R33, R154, R12 ;  /* 0x0000009a21217223 */ /* 0x000fca000000000c */
[----:B------:R0:W-:Y:S05]  /*2c10*/  @P4 STG.E desc[UR36][R4.64+0x44], R33 ;  /* 0x0000442104004986 */ /* 0x0001ea000c101924 */
[----:B------:R-:W-:Y:S05]  /*2c20*/  @!P2 BRA `(.L_x_51) ;  /* 0x000000000004a947 */ /* 0x000fea0003800000 */
[----:B------:R0:W5:Y:S02]  /*2c30*/  LDG.E.LTC128B R152, desc[UR36][R8.64+0x40] ;  /* 0x0000402408987981 */ /* 0x000164000c1e1920 */
.L_x_51:
[----:B------:R-:W-:Y:S05]  /*2c40*/  BSYNC B1 ;  /* 0x0000000000017941 */ /* 0x000fea0003800000 */
.L_x_50:
        /* <DEDUP_REMOVED lines=8> */
.L_x_53:
[----:B------:R-:W-:Y:S05]  /*2cd0*/  BSYNC B1 ;  /* 0x0000000000017941 */ /* 0x000fea0003800000 */
.L_x_52:
        /* <DEDUP_REMOVED lines=8> */
.L_x_55:
[----:B------:R-:W-:Y:S05]  /*2d60*/  BSYNC B1 ;  /* 0x0000000000017941 */ /* 0x000fea0003800000 */
.L_x_54:
[----:B0----5:R-:W-:Y:S01]  /*2d70*/  FMUL R13, R152, R155 ;  /* 0x0000009b980d7220 */ /* 0x021fe20000400000 */
[----:B------:R-:W-:Y:S01]  /*2d80*/  ISETP.GT.AND P3, PT, R0, RZ, P0 ;  /* 0x000000ff0000720c */ /* 0x000fe20000764270 */
[----:B------:R-:W-:Y:S02]  /*2d90*/  BSSY B1, `(.L_x_56) ;  /* 0x0000005000017945 */ /* 0x000fe40003800000 */
[----:B------:R-:W-:-:S05]  /*2da0*/  FFMA R13, R36, R154, R13 ;  /* 0x0000009a240d7223 */ /* 0x000fca000000000d */
[----:B------:R0:W-:Y:S05]  /*2db0*/  @P2 STG.E desc[UR36][R4.64+0x60], R13 ;  /* 0x0000600d04002986 */ /* 0x0001ea000c101924 */
[----:B------:R-:W-:Y:S05]  /*2dc0*/  @!P3 BRA `(.L_x_57) ;  /* 0x000000000004b947 */ /* 0x000fea0003800000 */
[----:B------:R0:W5:Y:S02]  /*2dd0*/  LDG.E.LTC128B R152, desc[UR36][R6.64+0x64] ;  /* 0x0000642406987981 */ /* 0x000164000c1e1920 */
.L_x_57:
[----:B------:R-:W-:Y:S05]  /*2de0*/  BSYNC B1 ;  /* 0x0000000000017941 */ /* 0x000fea0003800000 */
.L_x_56:
[----:B-----5:R-:W-:Y:S01]  /*2df0*/  FMUL R12, R152, R155 ;  /* 0x0000009b980c7220 */ /* 0x020fe20000400000 */
[----:B------:R-:W-:Y:S01]  /*2e00*/  ISETP.GT.AND P2, PT, R0, 0x8, P1 ;  /* 0x000000080000780c */ /* 0x000fe20000f44270 */
[----:B------:R-:W-:Y:S02]  /*2e10*/  BSSY B1, `(.L_x_58) ;  /* 0x0000005000017945 */ /* 0x000fe40003800000 */
[----:B------:R-:W-:-:S05]  /*2e20*/  FFMA R37, R37, R154, R12 ;  /* 0x0000009a25257223 */ /* 0x000fca000000000c */
[----:B------:R0:W-:Y:S05]  /*2e30*/  @P3 STG.E desc[UR36][R4.64+0x64], R37 ;  /* 0x0000642504003986 */ /* 0x0001ea000c101924 */
[----:B------:R-:W-:Y:S05]  /*2e40*/  @!P2 BRA `(.L_x_59) ;  /* 0x000000000004a947 */ /* 0x000fea0003800000 */
[----:B------:R0:W5:Y:S02]  /*2e50*/  LDG.E.LTC128B R152, desc[UR36][R8.64+0x60] ;  /* 0x0000602408987981 */ /* 0x000164000c1e1920 */
.L_x_59:
[----:B------:R-:W-:Y:S05]  /*2e60*/  BSYNC B1 ;  /* 0x0000000000017941 */ /* 0x000fea0003800000 */
.L_x_58:
        /* <DEDUP_REMOVED lines=8> */
.L_x_61:
[----:B------:R-:W-:Y:S05]  /*2ef0*/  BSYNC B1 ;  /* 0x0000000000017941 */ /* 0x000fea0003800000 */
.L_x_60:
        /* <DEDUP_REMOVED lines=8> */
.L_x_63:
[----:B------:R-:W-:Y:S05]  /*2f80*/  BSYNC B1 ;  /* 0x0000000000017941 */ /* 0x000fea0003800000 */
.L_x_62:
[----:B0----5:R-:W-:Y:S01]  /*2f90*/  FMUL R13, R152, R155 ;  /* 0x0000009b980d7220 */ /* 0x021fe20000400000 */
[----:B------:R-:W-:Y:S01]  /*2fa0*/  ISETP.GT.AND P3, PT, R0, RZ, P0 ;  /* 0x000000ff0000720c */ /* 0x000fe20000764270 */
[----:B------:R-:W-:Y:S02]  /*2fb0*/  BSSY B1, `(.L_x_64) ;  /* 0x0000005000017945 */ /* 0x000fe40003800000 */
[----:B------:R-:W-:-:S05]  /*2fc0*/  FFMA R13, R40, R154, R13 ;  /* 0x0000009a280d7223 */ /* 0x000fca000000000d */
[----:B------:R0:W-:Y:S05]  /*2fd0*/  @P2 STG.E desc[UR36][R4.64+0x80], R13 ;  /* 0x0000800d04002986 */ /* 0x0001ea000c101924 */
[----:B------:R-:W-:Y:S05]  /*2fe0*/  @!P3 BRA `(.L_x_65) ;  /* 0x000000000004b947 */ /* 0x000fea0003800000 */
[----:B------:R0:W5:Y:S02]  /*2ff0*/  LDG.E.LTC128B R152, desc[UR36][R6.64+0x84] ;  /* 0x0000842406987981 */ /* 0x000164000c1e1920 */
.L_x_65:
[----:B------:R-:W-:Y:S05]  /*3000*/  BSYNC B1 ;  /* 0x0000000000017941 */ /* 0x000fea0003800000 */
.L_x_64:
[----:B-----5:R-:W-:Y:S01]  /*3010*/  FMUL R12, R152, R155 ;  /* 0x0000009b980c7220 */ /* 0x020fe20000400000 */
[----:B------:R-:W-:Y:S01]  /*3020*/  ISETP.GT.AND P2, PT, R0, 0x8, P1 ;  /* 0x000000080000780c */ /* 0x000fe20000f44270 */
[----:B------:R-:W-:Y:S02]  /*3030*/  BSSY B1, `(.L_x_66) ;  /* 0x0000005000017945 */ /* 0x000fe40003800000 */
[----:B------:R-:W-:-:S05]  /*3040*/  FFMA R41, R41, R154, R12 ;  /* 0x0000009a29297223 */ /* 0x000fca000000000c */
[----:B------:R0:W-:Y:S05]  /*3050*/  @P3 STG.E desc[UR36][R4.64+0x84], R41 ;  /* 0x0000842904003986 */ /* 0x0001ea000c101924 */
[----:B------:R-:W-:Y:S05]  /*3060*/  @!P2 BRA `(.L_x_67) ;  /* 0x000000000004a947 */ /* 0x000fea0003800000 */
[----:B------:R0:W5:Y:S02]  /*3070*/  LDG.E.LTC128B R152, desc[UR36][R8.64+0x80] ;  /* 0x0000802408987981 */ /* 0x000164000c1e1920 */
.L_x_67:
[----:B------:R-:W-:Y:S05]  /*3080*/  BSYNC B1 ;  /* 0x0000000000017941 */ /* 0x000fea0003800000 */
.L_x_66:
        /* <DEDUP_REMOVED lines=8> */
.L_x_69:
[----:B------:R-:W-:Y:S05]  /*3110*/  BSYNC B1 ;  /* 0x0000000000017941 */ /* 0x000fea0003800000 */
.L_x_68:
        /* <DEDUP_REMOVED lines=8> */
.L_x_71:
[----:B------:R-:W-:Y:S05]  /*31a0*/  BSYNC B1 ;  /* 0x0000000000017941 */ /* 0x000fea0003800000 */
.L_x_70:
[----:B0----5:R-:W-:Y:S01]  /*31b0*/  FMUL R13, R152, R155 ;  /* 0x0000009b980d7220 */ /* 0x021fe20000400000 */
[----:B------:R-:W-:Y:S01]  /*31c0*/  ISETP.GT.AND P3, PT, R0, RZ, P0 ;  /* 0x000000ff0000720c */ /* 0x000fe20000764270 */
[----:B------:R-:W-:Y:S02]  /*31d0*/  BSSY B1, `(.L_x_72) ;  /* 0x0000005000017945 */ /* 0x000fe40003800000 */
[----:B------:R-:W-:-:S05]  /*31e0*/  FFMA R13, R44, R154, R13 ;  /* 0x0000009a2c0d7223 */ /* 0x000fca000000000d */
[----:B------:R0:W-:Y:S05]  /*31f0*/  @P2 STG.E desc[UR36][R4.64+0xa0], R13 ;  /* 0x0000a00d04002986 */ /* 0x0001ea000c101924 */
[----:B------:R-:W-:Y:S05]  /*3200*/  @!P3 BRA `(.L_x_73) ;  /* 0x000000000004b947 */ /* 0x000fea0003800000 */
[----:B------:R0:W5:Y:S02]  /*3210*/  LDG.E.LTC128B R152, desc[UR36][R6.64+0xa4] ;  /* 0x0000a42406987981 */ /* 0x000164000c1e1920 */
.L_x_73:
[----:B------:R-:W-:Y:S05]  /*3220*/  BSYNC B1 ;  /* 0x0000000000017941 */ /* 0x000fea0003800000 */
.L_x_72:
[----:B-----5:R-:W-:Y:S01]  /*3230*/  FMUL R12, R152, R155 ;  /* 0x0000009b980c7220 */ /* 0x020fe20000400000 */
[----:B------:R-:W-:Y:S01]  /*3240*/  ISETP.GT.AND P2, PT, R0, 0x8, P1 ;  /* 0x000000080000780c */ /* 0x000fe20000f44270 */
[----:B------:R-:W-:Y:S02]  /*3250*/  BSSY B1, `(.L_x_74) ;  /* 0x0000005000017945 */ /* 0x000fe40003800000 */
[----:B------:R-:W-:-:S05]  /*3260*/  FFMA R45, R45, R154, R12 ;  /* 0x0000009a2d2d7223 */ /* 0x000fca000000000c */
[----:B------:R0:W-:Y:S05]  /*3270*/  @P3 STG.E desc[UR36][R4.64+0xa4], R45 ;  /* 0x0000a42d04003986 */ /* 0x0001ea000c101924 */
[----:B------:R-:W-:Y:S05]  /*3280*/  @!P2 BRA `(.L_x_75) ;  /* 0x000000000004a947 */ /* 0x000fea0003800000 */
[----:B------:R0:W5:Y:S02]  /*3290*/  LDG.E.LTC128B R152, desc[UR36][R8.64+0xa0] ;  /* 0x0000a02408987981 */ /* 0x000164000c1e1920 */
.L_x_75:
[----:B------:R-:W-:Y:S05]  /*32a0*/  BSYNC B1 ;  /* 0x0000000000017941 */ /* 0x000fea0003800000 */
.L_x_74:
        /* <DEDUP_REMOVED lines=8> */
.L_x_77:
[----:B------:R-:W-:Y:S05]  /*3330*/  BSYNC B1 ;  /* 0x0000000000017941 */ /* 0x000fea0003800000 */
.L_x_76:
        /* <DEDUP_REMOVED lines=8> */
.L_x_79:
[----:B------:R-:W-:Y:S05]  /*33c0*/  BSYNC B1 ;  /* 0x0000000000017941 */ /* 0x000fea0003800000 */
.L_x_78:
[----:B0----5:R-:W-:Y:S01]  /*33d0*/  FMUL R13, R152, R155 ;  /* 0x0000009b980d7220 */ /* 0x021fe20000400000 */
[----:B------:R-:W-:Y:S01]  /*33e0*/  ISETP.GT.AND P3, PT, R0, RZ, P0 ;  /* 0x000000ff0000720c */ /* 0x000fe20000764270 */
[----:B------:R-:W-:Y:S02]  /*33f0*/  BSSY B1, `(.L_x_80) ;  /* 0x0000005000017945 */ /* 0x000fe40003800000 */
[----:B------:R-:W-:-:S05]  /*3400*/  FFMA R13, R48, R154, R13 ;  /* 0x0000009a300d7223 */ /* 0x000fca000000000d */
[----:B------:R0:W-:Y:S05]  /*3410*/  @P2 STG.E desc[UR36][R4.64+0xc0], R13 ;  /* 0x0000c00d04002986 */ /* 0x0001ea000c101924 */
[----:B------:R-:W-:Y:S05]  /*3420*/  @!P3 BRA `(.L_x_81) ;  /* 0x000000000004b947 */ /* 0x000fea0003800000 */
[----:B------:R0:W5:Y:S02]  /*3430*/  LDG.E.LTC128B R152, desc[UR36][R6.64+0xc4] ;  /* 0x0000c42406987981 */ /* 0x000164000c1e1920 */
.L_x_81:
[----:B------:R-:W-:Y:S05]  /*3440*/  BSYNC B1 ;  /* 0x0000000000017941 */ /* 0x000fea0003800000 */
.L_x_80:
[----:B-----5:R-:W-:Y:S01]  /*3450*/  FMUL R12, R152, R155 ;  /* 0x0000009b980c7220 */ /* 0x020fe20000400000 */
[----:B------:R-:W-:Y:S01]  /*3460*/  ISETP.GT.AND P2, PT, R0, 0x8, P1 ;  /* 0x000000080000780c */ /* 0x000fe20000f44270 */
[----:B------:R-:W-:Y:S02]  /*3470*/  BSSY B1, `(.L_x_82) ;  /* 0x0000005000017945 */ /* 0x000fe40003800000 */
[----:B------:R-:W-:-:S05]  /*3480*/  FFMA R49, R49, R154, R12 ;  /* 0x0000009a31317223 */ /* 0x000fca000000000c */
[----:B------:R0:W-:Y:S05]  /*3490*/  @P3 STG.E desc[UR36][R4.64+0xc4], R49 ;  /* 0x0000c43104003986 */ /* 0x0001ea000c101924 */
[----:B------:R-:W-:Y:S05]  /*34a0*/  @!P2 BRA `(.L_x_83) ;  /* 0x000000000004a947 */ /* 0x000fea0003800000 */
[----:B------:R0:W5:Y:S02]  /*34b0*/  LDG.E.LTC128B R152, desc[UR36][R8.64+0xc0] ;  /* 0x0000c02408987981 */ /* 0x000164000c1e1920 */
.L_x_83:
[----:B------:R-:W-:Y:S05]  /*34c0*/  BSYNC B1 ;  /* 0x0000000000017941 */ /* 0x000fea0003800000 */
.L_x_82:
        /* <DEDUP_REMOVED lines=8> */
.L_x_85:
[----:B------:R-:W-:Y:S05]  /*3550*/  BSYNC B1 ;  /* 0x0000000000017941 */ /* 0x000fea0003800000 */
.L_x_84:
        /* <DEDUP_REMOVED lines=8> */
.L_x_87:
[----:B------:R-:W-:Y:S05]  /*35e0*/  BSYNC B1 ;  /* 0x0000000000017941 */ /* 0x000fea0003800000 */
.L_x_86:
[----:B0----5:R-:W-:Y:S01]  /*35f0*/  FMUL R13, R152, R155 ;  /* 0x0000009b980d7220 */ /* 0x021fe20000400000 */
[----:B------:R-:W-:Y:S01]  /*3600*/  ISETP.GT.AND P3, PT, R0, RZ, P0 ;  /* 0x000000ff0000720c */ /* 0x000fe20000764270 */
[----:B------:R-:W-:Y:S02]  /*3610*/  BSSY B1, `(.L_x_88) ;  /* 0x0000005000017945 */ /* 0x000fe40003800000 */
[----:B------:R-:W-:-:S05]  /*3620*/  FFMA R13, R52, R154, R13 ;  /* 0x0000009a340d7223 */ /* 0x000fca000000000d */
[----:B------:R0:W-:Y:S05]  /*3630*/  @P2 STG.E desc[UR36][R4.64+0xe0], R13 ;  /* 0x0000e00d04002986 */ /* 0x0001ea000c101924 */
[----:B------:R-:W-:Y:S05]  /*3640*/  @!P3 BRA `(.L_x_89) ;  /* 0x000000000004b947 */ /* 0x000fea0003800000 */
[----:B------:R0:W5:Y:S02]  /*3650*/  LDG.E.LTC128B R152, desc[UR36][R6.64+0xe4] ;  /* 0x0000e42406987981 */ /* 0x000164000c1e1920 */
.L_x_89:
[----:B------:R-:W-:Y:S05]  /*3660*/  BSYNC B1 ;  /* 0x0000000000017941 */ /* 0x000fea0003800000 */
.L_x_88:
[----:B-----5:R-:W-:Y:S01]  /*3670*/  FMUL R12, R152, R155 ;  /* 0x0000009b980c7220 */ /* 0x020fe20000400000 */
[----:B------:R-:W-:Y:S01]  /*3680*/  ISETP.GT.AND P2, PT, R0, 0x8, P1 ;  /* 0x000000080000780c */ /* 0x000fe20000f44270 */
[----:B------:R-:W-:Y:S02]  /*3690*/  BSSY B1, `(.L_x_90) ;  /* 0x0000005000017945 */ /* 0x000fe40003800000 */
[----:B------:R-:W-:-:S05]  /*36a0*/  FFMA R53, R53, R154, R12 ;  /* 0x0000009a35357223 */ /* 0x000fca000000000c */
[----:B------:R0:W-:Y:S05]  /*36b0*/  @P3 STG.E desc[UR36][R4.64+0xe4], R53 ;  /* 0x0000e43504003986 */ /* 0x0001ea000c101924 */
[----:B------:R-:W-:Y:S05]  /*36c0*/  @!P2 BRA `(.L_x_91) ;  /* 0x000000000004a947 */ /* 0x000fea0003800000 */
[----:B------:R0:W5:Y:S02]  /*36d0*/  LDG.E.LTC128B R152, desc[UR36][R8.64+0xe0] ;  /* 0x0000e02408987981 */ /* 0x000164000c1e1920 */
.L_x_91:
[----:B------:R-:W-:Y:S05]  /*36e0*/  BSYNC B1 ;  /* 0x0000000000017941 */ /* 0x000fea0003800000 */
.L_x_90:
        /* <DEDUP_REMOVED lines=8> */
.L_x_93:
[----:B------:R-:W-:Y:S05]  /*3770*/  BSYNC B1 ;  /* 0x0000000000017941 */ /* 0x000fea0003800000 */
.L_x_92:
        /* <DEDUP_REMOVED lines=8> */
.L_x_95:
[----:B------:R-:W-:Y:S05]  /*3800*/  BSYNC B1 ;  /* 0x0000000000017941 */ /* 0x000fea0003800000 */
.L_x_94:
[----:B0----5:R-:W-:Y:S01]  /*3810*/  FMUL R13, R152, R155 ;  /* 0x0000009b980d7220 */ /* 0x021fe20000400000 */
[----:B------:R-:W-:Y:S01]  /*3820*/  ISETP.GT.AND P3, PT, R0, RZ, P0 ;  /* 0x000000ff0000720c */ /* 0x000fe20000764270 */
[----:B------:R-:W-:Y:S02]  /*3830*/  BSSY B1, `(.L_x_96) ;  /* 0x0000005000017945 */ /* 0x000fe40003800000 */
[----:B------:R-:W-:-:S05]  /*3840*/  FFMA R13, R56, R154, R13 ;  /* 0x0000009a380d7223 */ /* 0x000fca000000000d */
[----:B------:R0:W-:Y:S05]  /*3850*/  @P2 STG.E desc[UR36][R4.64+0x100], R13 ;  /* 0x0001000d04002986 */ /* 0x0001ea000c101924 */
[----:B------:R-:W-:Y:S05]  /*3860*/  @!P3 BRA `(.L_x_97) ;  /* 0x000000000004b947 */ /* 0x000fea0003800000 */
[----:B------:R0:W5:Y:S02]  /*3870*/  LDG.E.LTC128B R152, desc[UR36][R6.64+0x104] ;  /* 0x0001042406987981 */ /* 0x000164000c1e1920 */
.L_x_97:
[----:B------:R-:W-:Y:S05]  /*3880*/  BSYNC B1 ;  /* 0x0000000000017941 */ /* 0x000fea0003800000 */
.L_x_96:
[----:B-----5:R-:W-:Y:S01]  /*3890*/  FMUL R12, R152, R155 ;  /* 0x0000009b980c7220 */ /* 0x020fe20000400000 */
[----:B------:R-:W-:Y:S01]  /*38a0*/  ISETP.GT.AND P2, PT, R0, 0x8, P1 ;  /* 0x000000080000780c */ /* 0x000fe20000f44270 */
[----:B------:R-:W-:Y:S02]  /*38b0*/  BSSY B1, `(.L_x_98) ;  /* 0x0000005000017945 */ /* 0x000fe40003800000 */
[----:B------:R-:W-:-:S05]  /*38c0*/  FFMA R57, R57, R154, R12 ;  /* 0x0000009a39397223 */ /* 0x000fca000000000c */
[----:B------:R0:W-:Y:S05]  /*38d0*/  @P3 STG.E desc[UR36][R4.64+0x104], R57 ;  /* 0x0001043904003986 */ /* 0x0001ea000c101924 */
[----:B------:R-:W-:Y:S05]  /*38e0*/  @!P2 BRA `(.L_x_99) ;  /* 0x000000000004a947 */ /* 0x000fea0003800000 */
[----:B------:R0:W5:Y:S02]  /*38f0*/  LDG.E.LTC128B R152, desc[UR36][R8.64+0x100] ;  /* 0x0001002408987981 */ /* 0x000164000c1e1920 */
.L_x_99:
[----:B------:R-:W-:Y:S05]  /*3900*/  BSYNC B1 ;  /* 0x0000000000017941 */ /* 0x000fea0003800000 */
.L_x_98:
        /* <DEDUP_REMOVED lines=8> */
.L_x_101:
[----:B------:R-:W-:Y:S05]  /*3990*/  BSYNC B1 ;  /* 0x0000000000017941 */ /* 0x000fea0003800000 */
.L_x_100:
        /* <DEDUP_REMOVED lines=8> */
.L_x_103:
[----:B------:R-:W-:Y:S05]  /*3a20*/  BSYNC B1 ;  /* 0x0000000000017941 */ /* 0x000fea0003800000 */
.L_x_102:
[----:B0----5:R-:W-:Y:S01]  /*3a30*/  FMUL R13, R152, R155 ;  /* 0x0000009b980d7220 */ /* 0x021fe20000400000 */
[----:B------:R-:W-:Y:S01]  /*3a40*/  ISETP.GT.AND P3, PT, R0, RZ, P0 ;  /* 0x000000ff0000720c */ /* 0x000fe20000764270 */
[----:B------:R-:W-:Y:S02]  /*3a50*/  BSSY B1, `(.L_x_104) ;  /* 0x0000005000017945 */ /* 0x000fe40003800000 */
[----:B------:R-:W-:-:S05]  /*3a60*/  FFMA R13, R60, R154, R13 ;  /* 0x0000009a3c0d7223 */ /* 0x000fca000000000d */
[----:B------:R0:W-:Y:S05]  /*3a70*/  @P2 STG.E desc[UR36][R4.64+0x120], R13 ;  /* 0x0001200d04002986 */ /* 0x0001ea000c101924 */
[----:B------:R-:W-:Y:S05]  /*3a80*/  @!P3 BRA `(.L_x_105) ;  /* 0x000000000004b947 */ /* 0x000fea0003800000 */
[----:B------:R0:W5:Y:S02]  /*3a90*/  LDG.E.LTC128B R152, desc[UR36][R6.64+0x124] ;  /* 0x0001242406987981 */ /* 0x000164000c1e1920 */
.L_x_105:
[----:B------:R-:W-:Y:S05]  /*3aa0*/  BSYNC B1 ;  /* 0x0000000000017941 */ /* 0x000fea0003800000 */
.L_x_104:
[----:B-----5:R-:W-:Y:S01]  /*3ab0*/  FMUL R12, R152, R155 ;  /* 0x0000009b980c7220 */ /* 0x020fe20000400000 */
[----:B------:R-:W-:Y:S01]  /*3ac0*/  ISETP.GT.AND P2, PT, R0, 0x8, P1 ;  /* 0x000000080000780c */ /* 0x000fe20000f44270 */
[----:B------:R-:W-:Y:S02]  /*3ad0*/  BSSY B1, `(.L_x_106) ;  /* 0x0000005000017945 */ /* 0x000fe40003800000 */
[----:B------:R-:W-:-:S05]  /*3ae0*/  FFMA R61, R61, R154, R12 ;  /* 0x0000009a3d3d7223 */ /* 0x000fca000000000c */
[----:B------:R0:W-:Y:S05]  /*3af0*/  @P3 STG.E desc[UR36][R4.64+0x124], R61 ;  /* 0x0001243d04003986 */ /* 0x0001ea000c101924 */
[----:B------:R-:W-:Y:S05]  /*3b00*/  @!P2 BRA `(.L_x_107) ;  /* 0x000000000004a947 */ /* 0x000fea0003800000 */
[----:B------:R0:W5:Y:S02]  /*3b10*/  LDG.E.LTC128B R152, desc[UR36][R8.64+0x120] ;  /* 0x0001202408987981 */ /* 0x000164000c1e1920 */
.L_x_107:
[----:B------:R-:W-:Y:S05]  /*3b20*/  BSYNC B1 ;  /* 0x0000000000017941 */ /* 0x000fea0003800000 */
.L_x_106:
        /* <DEDUP_REMOVED lines=8> */
.L_x_109:
[----:B------:R-:W-:Y:S05]  /*3bb0*/  BSYNC B1 ;  /* 0x0000000000017941 */ /* 0x000fea0003800000 */
.L_x_108:
        /* <DEDUP_REMOVED lines=8> */
.L_x_111:
[----:B------:R-:W-:Y:S05]  /*3c40*/  BSYNC B1 ;  /* 0x0000000000017941 */ /* 0x000fea0003800000 */
.L_x_110:
[----:B0----5:R-:W-:Y:S01]  /*3c50*/  FMUL R13, R152, R155 ;  /* 0x0000009b980d7220 */ /* 0x021fe20000400000 */
[----:B------:R-:W-:Y:S01]  /*3c60*/  ISETP.GT.AND P3, PT, R0, RZ, P0 ;  /* 0x000000ff0000720c */ /* 0x000fe20000764270 */
[----:B------:R-:W-:Y:S02]  /*3c70*/  BSSY B1, `(.L_x_112) ;  /* 0x0000005000017945 */ /* 0x000fe40003800000 */
[----:B------:R-:W-:-:S05]  /*3c80*/  FFMA R13, R64, R154, R13 ;  /* 0x0000009a400d7223 */ /* 0x000fca000000000d */
[----:B------:R0:W-:Y:S05]  /*3c90*/  @P2 STG.E desc[UR36][R4.64+0x140], R13 ;  /* 0x0001400d04002986 */ /* 0x0001ea000c101924 */
[----:B------:R-:W-:Y:S05]  /*3ca0*/  @!P3 BRA `(.L_x_113) ;  /* 0x000000000004b947 */ /* 0x000fea0003800000 */
[----:B------:R0:W5:Y:S02]  /*3cb0*/  LDG.E.LTC128B R152, desc[UR36][R6.64+0x144] ;  /* 0x0001442406987981 */ /* 0x000164000c1e1920 */
.L_x_113:
[----:B------:R-:W-:Y:S05]  /*3cc0*/  BSYNC B1 ;  /* 0x0000000000017941 */ /* 0x000fea0003800000 */
.L_x_112:
[----:B-----5:R-:W-:Y:S01]  /*3cd0*/  FMUL R12, R152, R155 ;  /* 0x0000009b980c7220 */ /* 0x020fe20000400000 */
[----:B------:R-:W-:Y:S01]  /*3ce0*/  ISETP.GT.AND P2, PT, R0, 0x8, P1 ;  /* 0x000000080000780c */ /* 0x000fe20000f44270 */
[----:B------:R-:W-:Y:S02]  /*3cf0*/  BSSY B1, `(.L_x_114) ;  /* 0x0000005000017945 */ /* 0x000fe40003800000 */
[----:B------:R-:W-:-:S05]  /*3d00*/  FFMA R65, R65, R154, R12 ;  /* 0x0000009a41417223 */ /* 0x000fca000000000c */
[----:B------:R0:W-:Y:S05]  /*3d10*/  @P3 STG.E desc[UR36][R4.64+0x144], R65 ;  /* 0x0001444104003986 */ /* 0x0001ea000c101924 */
[----:B------:R-:W-:Y:S05]  /*3d20*/  @!P2 BRA `(.L_x_115) ;  /* 0x000000000004a947 */ /* 0x000fea0003800000 */
[----:B------:R0:W5:Y:S02]  /*3d30*/  LDG.E.LTC128B R152, desc[UR36][R8.64+0x140] ;  /* 0x0001402408987981 */ /* 0x000164000c1e1920 */
.L_x_115:
[----:B------:R-:W-:Y:S05]  /*3d40*/  BSYNC B1 ;  /* 0x0000000000017941 */ /* 0x000fea0003800000 */
.L_x_114:
        /* <DEDUP_REMOVED lines=8> */
.L_x_117:
[----:B------:R-:W-:Y:S05]  /*3dd0*/  BSYNC B1 ;  /* 0x0000000000017941 */ /* 0x000fea0003800000 */
.L_x_116:
        /* <DEDUP_REMOVED lines=8> */
.L_x_119:
[----:B------:R-:W-:Y:S05]  /*3e60*/  BSYNC B1 ;  /* 0x0000000000017941 */ /* 0x000fea0003800000 */
.L_x_118:
[----:B0----5:R-:W-:Y:S01]  /*3e70*/  FMUL R13, R152, R155 ;  /* 0x0000009b980d7220 */ /* 0x021fe20000400000 */
[----:B------:R-:W-:Y:S01]  /*3e80*/  ISETP.GT.AND P3, PT, R0, RZ, P0 ;  /* 0x000000ff0000720c */ /* 0x000fe20000764270 */
[----:B------:R-:W-:Y:S02]  /*3e90*/  BSSY B1, `(.L_x_120) ;  /* 0x0000005000017945 */ /* 0x000fe40003800000 */
[----:B------:R-:W-:-:S05]  /*3ea0*/  FFMA R13, R68, R154, R13 ;  /* 0x0000009a440d7223 */ /* 0x000fca000000000d */
[----:B------:R0:W-:Y:S05]  /*3eb0*/  @P2 STG.E desc[UR36][R4.64+0x160], R13 ;  /* 0x0001600d04002986 */ /* 0x0001ea000c101924 */
[----:B------:R-:W-:Y:S05]  /*3ec0*/  @!P3 BRA `(.L_x_121) ;  /* 0x000000000004b947 */ /* 0x000fea0003800000 */
[----:B------:R0:W5:Y:S02]  /*3ed0*/  LDG.E.LTC128B R152, desc[UR36][R6.64+0x164] ;  /* 0x0001642406987981 */ /* 0x000164000c1e1920 */
.L_x_121:
[----:B------:R-:W-:Y:S05]  /*3ee0*/  BSYNC B1 ;  /* 0x0000000000017941 */ /* 0x000fea0003800000 */
.L_x_120:
[----:B-----5:R-:W-:Y:S01]  /*3ef0*/  FMUL R12, R152, R155 ;  /* 0x0000009b980c7220 */ /* 0x020fe20000400000 */
[----:B------:R-:W-:Y:S01]  /*3f00*/  ISETP.GT.AND P2, PT, R0, 0x8, P1 ;  /* 0x000000080000780c */ /* 0x000fe20000f44270 */
[----:B------:R-:W-:Y:S02]  /*3f10*/  BSSY B1, `(.L_x_122) ;  /* 0x0000005000017945 */ /* 0x000fe40003800000 */
[----:B------:R-:W-:-:S05]  /*3f20*/  FFMA R69, R69, R154, R12 ;  /* 0x0000009a45457223 */ /* 0x000fca000000000c */
[----:B------:R0:W-:Y:S05]  /*3f30*/  @P3 STG.E desc[UR36][R4.64+0x164], R69 ;  /* 0x0001644504003986 */ /* 0x0001ea000c101924 */
[----:B------:R-:W-:Y:S05]  /*3f40*/  @!P2 BRA `(.L_x_123) ;  /* 0x000000000004a947 */ /* 0x000fea0003800000 */
[----:B------:R0:W5:Y:S02]  /*3f50*/  LDG.E.LTC128B R152, desc[UR36][R8.64+0x160] ;  /* 0x0001602408987981 */ /* 0x000164000c1e1920 */
.L_x_123:
[----:B------:R-:W-:Y:S05]  /*3f60*/  BSYNC B1 ;  /* 0x0000000000017941 */ /* 0x000fea0003800000 */
.L_x_122:
        /* <DEDUP_REMOVED lines=8> */
.L_x_125:
[----:B------:R-:W-:Y:S05]  /*3ff0*/  BSYNC B1 ;  /* 0x0000000000017941 */ /* 0x000fea0003800000 */
.L_x_124:
        /* <DEDUP_REMOVED lines=8> */
.L_x_127:
[----:B------:R-:W-:Y:S05]  /*4080*/  BSYNC B1 ;  /* 0x0000000000017941 */ /* 0x000fea0003800000 */
.L_x_126:
[----:B0----5:R-:W-:Y:S01]  /*4090*/  FMUL R13, R152, R155 ;  /* 0x0000009b980d7220 */ /* 0x021fe20000400000 */
[----:B------:R-:W-:Y:S01]  /*40a0*/  ISETP.GT.AND P3, PT, R0, RZ, P0 ;  /* 0x000000ff0000720c */ /* 0x000fe20000764270 */
[----:B------:R-:W-:Y:S02]  /*40b0*/  BSSY B1, `(.L_x_128) ;  /* 0x0000005000017945 */ /* 0x000fe40003800000 */
[----:B------:R-:W-:-:S05]  /*40c0*/  FFMA R13, R72, R154, R13 ;  /* 0x0000009a480d7223 */ /* 0x000fca000000000d */
[----:B------:R0:W-:Y:S05]  /*40d0*/  @P2 STG.E desc[UR36][R4.64+0x180], R13 ;  /* 0x0001800d04002986 */ /* 0x0001ea000c101924 */
[----:B------:R-:W-:Y:S05]  /*40e0*/  @!P3 BRA `(.L_x_129) ;  /* 0x000000000004b947 */ /* 0x000fea0003800000 */
[----:B------:R0:W5:Y:S02]  /*40f0*/  LDG.E.LTC128B R152, desc[UR36][R6.64+0x184] ;  /* 0x0001842406987981 */ /* 0x000164000c1e1920 */
.L_x_129:
[----:B------:R-:W-:Y:S05]  /*4100*/  BSYNC B1 ;  /* 0x0000000000017941 */ /* 0x000fea0003800000 */
.L_x_128:
[----:B-----5:R-:W-:Y:S01]  /*4110*/  FMUL R12, R152, R155 ;  /* 0x0000009b980c7220 */ /* 0x020fe20000400000 */
[----:B------:R-:W-:Y:S01]  /*4120*/  ISETP.GT.AND P2, PT, R0, 0x8, P1 ;  /* 0x000000080000780c */ /* 0x000fe20000f44270 */
[----:B------:R-:W-:Y:S02]  /*4130*/  BSSY B1, `(.L_x_130) ;  /* 0x0000005000017945 */ /* 0x000fe40003800000 */
[----:B------:R-:W-:-:S05]  /*4140*/  FFMA R73, R73, R154, R12 ;  /* 0x0000009a49497223 */ /* 0x000fca000000000c */
[----:B------:R0:W-:Y:S05]  /*4150*/  @P3 STG.E desc[UR36][R4.64+0x184], R73 ;  /* 0x0001844904003986 */ /* 0x0001ea000c101924 */
[----:B------:R-:W-:Y:S05]  /*4160*/  @!P2 BRA `(.L_x_131) ;  /* 0x000000000004a947 */ /* 0x000fea0003800000 */
[----:B------:R0:W5:Y:S02]  /*4170*/  LDG.E.LTC128B R152, desc[UR36][R8.64+0x180] ;  /* 0x0001802408987981 */ /* 0x000164000c1e1920 */
.L_x_131:
[----:B------:R-:W-:Y:S05]  /*4180*/  BSYNC B1 ;  /* 0x0000000000017941 */ /* 0x000fea0003800000 */
.L_x_130:
        /* <DEDUP_REMOVED lines=8> */
.L_x_133:
[----:B------:R-:W-:Y:S05]  /*4210*/  BSYNC B1 ;  /* 0x0000000000017941 */ /* 0x000fea0003800000 */
.L_x_132:
        /* <DEDUP_REMOVED lines=8> */
.L_x_135:
[----:B------:R-:W-:Y:S05]  /*42a0*/  BSYNC B1 ;  /* 0x0000000000017941 */ /* 0x000fea0003800000 */
.L_x_134:
[----:B0----5:R-:W-:Y:S01]  /*42b0*/  FMUL R13, R152, R155 ;  /* 0x0000009b980d7220 */ /* 0x021fe20000400000 */
[----:B------:R-:W-:Y:S01]  /*42c0*/  ISETP.GT.AND P3, PT, R0, RZ, P0 ;  /* 0x000000ff0000720c */ /* 0x000fe20000764270 */
[----:B------:R-:W-:Y:S02]  /*42d0*/  BSSY B1, `(.L_x_136) ;  /* 0x0000005000017945 */ /* 0x000fe40003800000 */
[----:B------:R-:W-:-:S05]  /*42e0*/  FFMA R13, R76, R154, R13 ;  /* 0x0000009a4c0d7223 */ /* 0x000fca000000000d */
[----:B------:R0:W-:Y:S05]  /*42f0*/  @P2 STG.E desc[UR36][R4.64+0x1a0], R13 ;  /* 0x0001a00d04002986 */ /* 0x0001ea000c101924 */
[----:B------:R-:W-:Y:S05]  /*4300*/  @!P3 BRA `(.L_x_137) ;  /* 0x000000000004b947 */ /* 0x000fea0003800000 */
[----:B------:R0:W5:Y:S02]  /*4310*/  LDG.E.LTC128B R152, desc[UR36][R6.64+0x1a4] ;  /* 0x0001a42406987981 */ /* 0x000164000c1e1920 */
.L_x_137:
[----:B------:R-:W-:Y:S05]  /*4320*/  BSYNC B1 ;  /* 0x0000000000017941 */ /* 0x000fea0003800000 */
.L_x_136:
[----:B-----5:R-:W-:Y:S01]  /*4330*/  FMUL R12, R152, R155 ;  /* 0x0000009b980c7220 */ /* 0x020fe20000400000 */
[----:B------:R-:W-:Y:S01]  /*4340*/  ISETP.GT.AND P2, PT, R0, 0x8, P1 ;  /* 0x000000080000780c */ /* 0x000fe20000f44270 */
[----:B------:R-:W-:Y:S02]  /*4350*/  BSSY B1, `(.L_x_138) ;  /* 0x0000005000017945 */ /* 0x000fe40003800000 */
[----:B------:R-:W-:-:S05]  /*4360*/  FFMA R77, R77, R154, R12 ;  /* 0x0000009a4d4d7223 */ /* 0x000fca000000000c */
[----:B------:R0:W-:Y:S05]  /*4370*/  @P3 STG.E desc[UR36][R4.64+0x1a4], R77 ;  /* 0x0001a44d04003986 */ /* 0x0001ea000c101924 */
[----:B------:R-:W-:Y:S05]  /*4380*/  @!P2 BRA `(.L_x_139) ;  /* 0x000000000004a947 */ /* 0x000fea0003800000 */
[----:B------:R0:W5:Y:S02]  /*4390*/  LDG.E.LTC128B R152, desc[UR36][R8.64+0x1a0] ;  /* 0x0001a02408987981 */ /* 0x000164000c1e1920 */
.L_x_139:
[----:B------:R-:W-:Y:S05]  /*43a0*/  BSYNC B1 ;  /* 0x0000000000017941 */ /* 0x000fea0003800000 */
.L_x_138:
        /* <DEDUP_REMOVED lines=8> */
.L_x_141:
[----:B------:R-:W-:Y:S05]  /*4430*/  BSYNC B1 ;  /* 0x0000000000017941 */ /* 0x000fea0003800000 */
.L_x_140:
        /* <DEDUP_REMOVED lines=8> */
.L_x_143:
[----:B------:R-:W-:Y:S05]  /*44c0*/  BSYNC B1 ;  /* 0x0000000000017941 */ /* 0x000fea0003800000 */
.L_x_142:
[----:B0----5:R-:W-:Y:S01]  /*44d0*/  FMUL R13, R152, R155 ;  /* 0x0000009b980d7220 */ /* 0x021fe20000400000 */
[----:B------:R-:W-:Y:S01]  /*44e0*/  ISETP.GT.AND P3, PT, R0, RZ, P0 ;  /* 0x000000ff0000720c */ /* 0x000fe20000764270 */
[----:B------:R-:W-:Y:S02]  /*44f0*/  BSSY B1, `(.L_x_144) ;  /* 0x0000005000017945 */ /* 0x000fe40003800000 */
[----:B------:R-:W-:-:S05]  /*4500*/  FFMA R13, R80, R154, R13 ;  /* 0x0000009a500d7223 */ /* 0x000fca000000000d */
[----:B------:R0:W-:Y:S05]  /*4510*/  @P2 STG.E desc[UR36][R4.64+0x1c0], R13 ;  /* 0x0001c00d04002986 */ /* 0x0001ea000c101924 */
[----:B------:R-:W-:Y:S05]  /*4520*/  @!P3 BRA `(.L_x_145) ;  /* 0x000000000004b947 */ /* 0x000fea0003800000 */
[----:B------:R0:W5:Y:S02]  /*4530*/  LDG.E.LTC128B R152, desc[UR36][R6.64+0x1c4] ;  /* 0x0001c42406987981 */ /* 0x000164000c1e1920 */
.L_x_145:
[----:B------:R-:W-:Y:S05]  /*4540*/  BSYNC B1 ;  /* 0x0000000000017941 */ /* 0x000fea0003800000 */
.L_x_144:
[----:B-----5:R-:W-:Y:S01]  /*4550*/  FMUL R12, R152, R155 ;  /* 0x0000009b980c7220 */ /* 0x020fe20000400000 */
[----:B------:R-:W-:Y:S01]  /*4560*/  ISETP.GT.AND P2, PT, R0, 0x8, P1 ;  /* 0x000000080000780c */ /* 0x000fe20000f44270 */
[----:B------:R-:W-:Y:S02]  /*4570*/  BSSY B1, `(.L_x_146) ;  /* 0x0000005000017945 */ /* 0x000fe40003800000 */
[----:B------:R-:W-:-:S05]  /*4580*/  FFMA R81, R81, R154, R12 ;  /* 0x0000009a51517223 */ /* 0x000fca000000000c */
[----:B------:R0:W-:Y:S05]  /*4590*/  @P3 STG.E desc[UR36][R4.64+0x1c4], R81 ;  /* 0x0001c45104003986 */ /* 0x0001ea000c101924 */
[----:B------:R-:W-:Y:S05]  /*45a0*/  @!P2 BRA `(.L_x_147) ;  /* 0x000000000004a947 */ /* 0x000fea0003800000 */
[----:B------:R0:W5:Y:S02]  /*45b0*/  LDG.E.LTC128B R152, desc[UR36][R8.64+0x1c0] ;  /* 0x0001c02408987981 */ /* 0x000164000c1e1920 */
.L_x_147:
[----:B------:R-:W-:Y:S05]  /*45c0*/  BSYNC B1 ;  /* 0x0000000000017941 */ /* 0x000fea0003800000 */
.L_x_146:
        /* <DEDUP_REMOVED lines=8> */
.L_x_149:
[----:B------:R-:W-:Y:S05]  /*4650*/  BSYNC B1 ;  /* 0x0000000000017941 */ /* 0x000fea0003800000 */
.L_x_148:
        /* <DEDUP_REMOVED lines=8> */
.L_x_151:
[----:B------:R-:W-:Y:S05]  /*46e0*/  BSYNC B1 ;  /* 0x0000000000017941 */ /* 0x000fea0003800000 */
.L_x_150:
[----:B0----5:R-:W-:Y:S01]  /*46f0*/  FMUL R13, R152, R155 ;  /* 0x0000009b980d7220 */ /* 0x021fe20000400000 */
[----:B------:R-:W-:Y:S01]  /*4700*/  ISETP.GT.AND P3, PT, R0, RZ, P0 ;  /* 0x000000ff0000720c */ /* 0x000fe20000764270 */
[----:B------:R-:W-:Y:S02]  /*4710*/  BSSY B1, `(.L_x_152) ;  /* 0x0000005000017945 */ /* 0x000fe40003800000 */
[----:B------:R-:W-:-:S05]  /*4720*/  FFMA R13, R84, R154, R13 ;  /* 0x0000009a540d7223 */ /* 0x000fca000000000d */
[----:B------:R0:W-:Y:S05]  /*4730*/  @P2 STG.E desc[UR36][R4.64+0x1e0], R13 ;  /* 0x0001e00d04002986 */ /* 0x0001ea000c101924 */
[----:B------:R-:W-:Y:S05]  /*4740*/  @!P3 BRA `(.L_x_153) ;  /* 0x000000000004b947 */ /* 0x000fea0003800000 */
[----:B------:R0:W5:Y:S02]  /*4750*/  LDG.E.LTC128B R152, desc[UR36][R6.64+0x1e4] ;  /* 0x0001e42406987981 */ /* 0x000164000c1e1920 */
.L_x_153:
[----:B------:R-:W-:Y:S05]  /*4760*/  BSYNC B1 ;  /* 0x0000000000017941 */ /* 0x000fea0003800000 */
.L_x_152:
[----:B-----5:R-:W-:Y:S01]  /*4770*/  FMUL R12, R152, R155 ;  /* 0x0000009b980c7220 */ /* 0x020fe20000400000 */
[----:B------:R-:W-:Y:S01]  /*4780*/  ISETP.GT.AND P2, PT, R0, 0x8, P1 ;  /* 0x000000080000780c */ /* 0x000fe20000f44270 */
[----:B------:R-:W-:Y:S02]  /*4790*/  BSSY B1, `(.L_x_154) ;  /* 0x0000005000017945 */ /* 0x000fe40003800000 */
[----:B------:R-:W-:-:S05]  /*47a0*/  FFMA R85, R85, R154, R12 ;  /* 0x0000009a55557223 */ /* 0x000fca000000000c */
[----:B------:R0:W-:Y:S05]  /*47b0*/  @P3 STG.E desc[UR36][R4.64+0x1e4], R85 ;  /* 0x0001e45504003986 */ /* 0x0001ea000c101924 */
[----:B------:R-:W-:Y:S05]  /*47c0*/  @!P2 BRA `(.L_x_155) ;  /* 0x000000000004a947 */ /* 0x000fea0003800000 */
[----:B------:R0:W5:Y:S02]  /*47d0*/  LDG.E.LTC128B R152, desc[UR36][R8.64+0x1e0] ;  /* 0x0001e02408987981 */ /* 0x000164000c1e1920 */
.L_x_155:
[----:B------:R-:W-:Y:S05]  /*47e0*/  BSYNC B1 ;  /* 0x0000000000017941 */ /* 0x000fea0003800000 */
.L_x_154:
        /* <DEDUP_REMOVED lines=8> */
.L_x_157:
[----:B------:R-:W-:Y:S05]  /*4870*/  BSYNC B1 ;  /* 0x0000000000017941 */ /* 0x000fea0003800000 */
.L_x_156:
        /* <DEDUP_REMOVED lines=8> */
.L_x_159:
[----:B------:R-:W-:Y:S05]  /*4900*/  BSYNC B1 ;  /* 0x0000000000017941 */ /* 0x000fea0003800000 */
.L_x_158:
[----:B0----5:R-:W-:Y:S01]  /*4910*/  FMUL R13, R152, R155 ;  /* 0x0000009b980d7220 */ /* 0x021fe20000400000 */
[----:B------:R-:W-:Y:S01]  /*4920*/  ISETP.GT.AND P3, PT, R0, RZ, P0 ;  /* 0x000000ff0000720c */ /* 0x000fe20000764270 */
[----:B------:R-:W-:Y:S02]  /*4930*/  BSSY B1, `(.L_x_160) ;  /* 0x0000005000017945 */ /* 0x000fe40003800000 */
[----:B------:R-:W-:-:S05]  /*4940*/  FFMA R13, R88, R154, R13 ;  /* 0x0000009a580d7223 */ /* 0x000fca000000000d */
[----:B------:R0:W-:Y:S05]  /*4950*/  @P2 STG.E desc[UR36][R4.64+0x200], R13 ;  /* 0x0002000d04002986 */ /* 0x0001ea000c101924 */
[----:B------:R-:W-:Y:S05]  /*4960*/  @!P3 BRA `(.L_x_161) ;  /* 0x000000000004b947 */ /* 0x000fea0003800000 */
[----:B------:R0:W5:Y:S02]  /*4970*/  LDG.E.LTC128B R152, desc[UR36][R6.64+0x204] ;  /* 0x0002042406987981 */ /* 0x000164000c1e1920 */
.L_x_161:
[----:B------:R-:W-:Y:S05]  /*4980*/  BSYNC B1 ;  /* 0x0000000000017941 */ /* 0x000fea0003800000 */
.L_x_160:
[----:B-----5:R-:W-:Y:S01]  /*4990*/  FMUL R12, R152, R155 ;  /* 0x0000009b980c7220 */ /* 0x020fe20000400000 */
[----:B------:R-:W-:Y:S01]  /*49a0*/  ISETP.GT.AND P2, PT, R0, 0x8, P1 ;  /* 0x000000080000780c */ /* 0x000fe20000f44270 */
[----:B------:R-:W-:Y:S02]  /*49b0*/  BSSY B1, `(.L_x_162) ;  /* 0x0000005000017945 */ /* 0x000fe40003800000 */
[----:B------:R-:W-:-:S05]  /*49c0*/  FFMA R89, R89, R154, R12 ;  /* 0x0000009a59597223 */ /* 0x000fca000000000c */
[----:B------:R0:W-:Y:S05]  /*49d0*/  @P3 STG.E desc[UR36][R4.64+0x204], R89 ;  /* 0x0002045904003986 */ /* 0x0001ea000c101924 */
[----:B------:R-:W-:Y:S05]  /*49e0*/  @!P2 BRA `(.L_x_163) ;  /* 0x000000000004a947 */ /* 0x000fea0003800000 */
[----:B------:R0:W5:Y:S02]  /*49f0*/  LDG.E.LTC128B R152, desc[UR36][R8.64+0x200] ;  /* 0x0002002408987981 */ /* 0x000164000c1e1920 */
.L_x_163:
[----:B------:R-:W-:Y:S05]  /*4a00*/  BSYNC B1 ;  /* 0x0000000000017941 */ /* 0x000fea0003800000 */
.L_x_162:
        /* <DEDUP_REMOVED lines=8> */
.L_x_165:
[----:B------:R-:W-:Y:S05]  /*4a90*/  BSYNC B1 ;  /* 0x0000000000017941 */ /* 0x000fea0003800000 */
.L_x_164:
        /* <DEDUP_REMOVED lines=8> */
.L_x_167:
[----:B------:R-:W-:Y:S05]  /*4b20*/  BSYNC B1 ;  /* 0x0000000000017941 */ /* 0x000fea0003800000 */
.L_x_166:
[----:B0----5:R-:W-:Y:S01]  /*4b30*/  FMUL R13, R152, R155 ;  /* 0x0000009b980d7220 */ /* 0x021fe20000400000 */
[----:B------:R-:W-:Y:S01]  /*4b40*/  ISETP.GT.AND P3, PT, R0, RZ, P0 ;  /* 0x000000ff0000720c */ /* 0x000fe20000764270 */
[----:B------:R-:W-:Y:S02]  /*4b50*/  BSSY B1, `(.L_x_168) ;  /* 0x0000005000017945 */ /* 0x000fe40003800000 */
[----:B------:R-:W-:-:S05]  /*4b60*/  FFMA R13, R92, R154, R13 ;  /* 0x0000009a5c0d7223 */ /* 0x000fca000000000d */
[----:B------:R0:W-:Y:S05]  /*4b70*/  @P2 STG.E desc[UR36][R4.64+0x220], R13 ;  /* 0x0002200d04002986 */ /* 0x0001ea000c101924 */
[----:B------:R-:W-:Y:S05]  /*4b80*/  @!P3 BRA `(.L_x_169) ;  /* 0x000000000004b947 */ /* 0x000fea0003800000 */
[----:B------:R0:W5:Y:S02]  /*4b90*/  LDG.E.LTC128B R152, desc[UR36][R6.64+0x224] ;  /* 0x0002242406987981 */ /* 0x000164000c1e1920 */
.L_x_169:
[----:B------:R-:W-:Y:S05]  /*4ba0*/  BSYNC B1 ;  /* 0x0000000000017941 */ /* 0x000fea0003800000 */
.L_x_168:
[----:B-----5:R-:W-:Y:S01]  /*4bb0*/  FMUL R12, R152, R155 ;  /* 0x0000009b980c7220 */ /* 0x020fe20000400000 */
[----:B------:R-:W-:Y:S01]  /*4bc0*/  ISETP.GT.AND P2, PT, R0, 0x8, P1 ;  /* 0x000000080000780c */ /* 0x000fe20000f44270 */
[----:B------:R-:W-:Y:S02]  /*4bd0*/  BSSY B1, `(.L_x_170) ;  /* 0x0000005000017945 */ /* 0x000fe40003800000 */
[----:B------:R-:W-:-:S05]  /*4be0*/  FFMA R93, R93, R154, R12 ;  /* 0x0000009a5d5d7223 */ /* 0x000fca000000000c */
[----:B------:R0:W-:Y:S05]  /*4bf0*/  @P3 STG.E desc[UR36][R4.64+0x224], R93 ;  /* 0x0002245d04003986 */ /* 0x0001ea000c101924 */
[----:B------:R-:W-:Y:S05]  /*4c00*/  @!P2 BRA `(.L_x_171) ;  /* 0x000000000004a947 */ /* 0x000fea0003800000 */
[----:B------:R0:W5:Y:S02]  /*4c10*/  LDG.E.LTC128B R152, desc[UR36][R8.64+0x220] ;  /* 0x0002202408987981 */ /* 0x000164000c1e1920 */
.L_x_171:
[----:B------:R-:W-:Y:S05]  /*4c20*/  BSYNC B1 ;  /* 0x0000000000017941 */ /* 0x000fea0003800000 */
.L_x_170:
        /* <DEDUP_REMOVED lines=8> */
.L_x_173:
[----:B------:R-:W-:Y:S05]  /*4cb0*/  BSYNC B1 ;  /* 0x0000000000017941 */ /* 0x000fea0003800000 */
.L_x_172:
        /* <DEDUP_REMOVED lines=8> */
.L_x_175:
[----:B------:R-:W-:Y:S05]  /*4d40*/  BSYNC B1 ;  /* 0x0000000000017941 */ /* 0x000fea0003800000 */
.L_x_174:
[----:B0----5:R-:W-:Y:S01]  /*4d50*/  FMUL R13, R152, R155 ;  /* 0x0000009b980d7220 */ /* 0x021fe20000400000 */
[----:B------:R-:W-:Y:S01]  /*4d60*/  ISETP.GT.AND P3, PT, R0, RZ, P0 ;  /* 0x000000ff0000720c */ /* 0x000fe20000764270 */
[----:B------:R-:W-:Y:S02]  /*4d70*/  BSSY B1, `(.L_x_176) ;  /* 0x0000005000017945 */ /* 0x000fe40003800000 */
[----:B------:R-:W-:-:S05]  /*4d80*/  FFMA R13, R96, R154, R13 ;  /* 0x0000009a600d7223 */ /* 0x000fca000000000d */
[----:B------:R0:W-:Y:S05]  /*4d90*/  @P2 STG.E desc[UR36][R4.64+0x240], R13 ;  /* 0x0002400d04002986 */ /* 0x0001ea000c101924 */
[----:B------:R-:W-:Y:S05]  /*4da0*/  @!P3 BRA `(.L_x_177) ;  /* 0x000000000004b947 */ /* 0x000fea0003800000 */
[----:B------:R0:W5:Y:S02]  /*4db0*/  LDG.E.LTC128B R152, desc[UR36][R6.64+0x244] ;  /* 0x0002442406987981 */ /* 0x000164000c1e1920 */
.L_x_177:
[----:B------:R-:W-:Y:S05]  /*4dc0*/  BSYNC B1 ;  /* 0x0000000000017941 */ /* 0x000fea0003800000 */
.L_x_176:
[----:B-----5:R-:W-:Y:S01]  /*4dd0*/  FMUL R12, R152, R155 ;  /* 0x0000009b980c7220 */ /* 0x020fe20000400000 */
[----:B------:R-:W-:Y:S01]  /*4de0*/  ISETP.GT.AND P2, PT, R0, 0x8, P1 ;  /* 0x000000080000780c */ /* 0x000fe20000f44270 */
[----:B------:R-:W-:Y:S02]  /*4df0*/  BSSY B1, `(.L_x_178) ;  /* 0x0000005000017945 */ /* 0x000fe40003800000 */
[----:B------:R-:W-:-:S05]  /*4e00*/  FFMA R97, R97, R154, R12 ;  /* 0x0000009a61617223 */ /* 0x000fca000000000c */
[----:B------:R0:W-:Y:S05]  /*4e10*/  @P3 STG.E desc[UR36][R4.64+0x244], R97 ;  /* 0x0002446104003986 */ /* 0x0001ea000c101924 */
[----:B------:R-:W-:Y:S05]  /*4e20*/  @!P2 BRA `(.L_x_179) ;  /* 0x000000000004a947 */ /* 0x000fea0003800000 */
[----:B------:R0:W5:Y:S02]  /*4e30*/  LDG.E.LTC128B R152, desc[UR36][R8.64+0x240] ;  /* 0x0002402408987981 */ /* 0x000164000c1e1920 */
.L_x_179:
[----:B------:R-:W-:Y:S05]  /*4e40*/  BSYNC B1 ;  /* 0x0000000000017941 */ /* 0x000fea0003800000 */
.L_x_178:
        /* <DEDUP_REMOVED lines=8> */
.L_x_181:
[----:B------:R-:W-:Y:S05]  /*4ed0*/  BSYNC B1 ;  /* 0x0000000000017941 */ /* 0x000fea0003800000 */
.L_x_180:
        /* <DEDUP_REMOVED lines=8> */
.L_x_183:
[----:B------:R-:W-:Y:S05]  /*4f60*/  BSYNC B1 ;  /* 0x0000000000017941 */ /* 0x000fea0003800000 */
.L_x_182:
[----:B0----5:R-:W-:Y:S01]  /*4f70*/  FMUL R13, R152, R155 ;  /* 0x0000009b980d7220 */ /* 0x021fe20000400000 */
[----:B------:R-:W-:Y:S01]  /*4f80*/  ISETP.GT.AND P3, PT, R0, RZ, P0 ;  /* 0x000000ff0000720c */ /* 0x000fe20000764270 */
[----:B------:R-:W-:Y:S02]  /*4f90*/  BSSY B1, `(.L_x_184) ;  /* 0x0000005000017945 */ /* 0x000fe40003800000 */
[----:B------:R-:W-:-:S05]  /*4fa0*/  FFMA R13, R100, R154, R13 ;  /* 0x0000009a640d7223 */ /* 0x000fca000000000d */
[----:B------:R0:W-:Y:S05]  /*4fb0*/  @P2 STG.E desc[UR36][R4.64+0x260], R13 ;  /* 0x0002600d04002986 */ /* 0x0001ea000c101924 */
[----:B------:R-:W-:Y:S05]  /*4fc0*/  @!P3 BRA `(.L_x_185) ;  /* 0x000000000004b947 */ /* 0x000fea0003800000 */
[----:B------:R0:W5:Y:S02]  /*4fd0*/  LDG.E.LTC128B R152, desc[UR36][R6.64+0x264] ;  /* 0x0002642406987981 */ /* 0x000164000c1e1920 */
.L_x_185:
[----:B------:R-:W-:Y:S05]  /*4fe0*/  BSYNC B1 ;  /* 0x0000000000017941 */ /* 0x000fea0003800000 */
.L_x_184:
[----:B-----5:R-:W-:Y:S01]  /*4ff0*/  FMUL R12, R152, R155 ;  /* 0x0000009b980c7220 */ /* 0x020fe20000400000 */
[----:B------:R-:W-:Y:S01]  /*5000*/  ISETP.GT.AND P2, PT, R0, 0x8, P1 ;  /* 0x000000080000780c */ /* 0x000fe20000f44270 */
[----:B------:R-:W-:Y:S02]  /*5010*/  BSSY B1, `(.L_x_186) ;  /* 0x0000005000017945 */ /* 0x000fe40003800000 */
[----:B------:R-:W-:-:S05]  /*5020*/  FFMA R101, R101, R154, R12 ;  /* 0x0000009a65657223 */ /* 0x000fca000000000c */
[----:B------:R0:W-:Y:S05]  /*5030*/  @P3 STG.E desc[UR36][R4.64+0x264], R101 ;  /* 0x0002646504003986 */ /* 0x0001ea000c101924 */
[----:B------:R-:W-:Y:S05]  /*5040*/  @!P2 BRA `(.L_x_187) ;  /* 0x000000000004a947 */ /* 0x000fea0003800000 */
[----:B------:R0:W5:Y:S02]  /*5050*/  LDG.E.LTC128B R152, desc[UR36][R8.64+0x260] ;  /* 0x0002602408987981 */ /* 0x000164000c1e1920 */
.L_x_187:
[----:B------:R-:W-:Y:S05]  /*5060*/  BSYNC B1 ;  /* 0x0000000000017941 */ /* 0x000fea0003800000 */
.L_x_186:
        /* <DEDUP_REMOVED lines=8> */
.L_x_189:
[----:B------:R-:W-:Y:S05]  /*50f0*/  BSYNC B1 ;  /* 0x0000000000017941 */ /* 0x000fea0003800000 */
.L_x_188:
        /* <DEDUP_REMOVED lines=8> */
.L_x_191:
[----:B------:R-:W-:Y:S05]  /*5180*/  BSYNC B1 ;  /* 0x0000000000017941 */ /* 0x000fea0003800000 */
.L_x_190:
[----:B0----5:R-:W-:Y:S01]  /*5190*/  FMUL R13, R152, R155 ;  /* 0x0000009b980d7220 */ /* 0x021fe20000400000 */
[----:B------:R-:W-:Y:S01]  /*51a0*/  ISETP.GT.AND P3, PT, R0, RZ, P0 ;  /* 0x000000ff0000720c */ /* 0x000fe20000764270 */
[----:B------:R-:W-:Y:S02]  /*51b0*/  BSSY B1, `(.L_x_192) ;  /* 0x0000005000017945 */ /* 0x000fe40003800000 */
[----:B------:R-:W-:-:S05]  /*51c0*/  FFMA R13, R104, R154, R13 ;  /* 0x0000009a680d7223 */ /* 0x000fca000000000d */
[----:B------:R0:W-:Y:S05]  /*51d0*/  @P2 STG.E desc[UR36][R4.64+0x280], R13 ;  /* 0x0002800d04002986 */ /* 0x0001ea000c101924 */
[----:B------:R-:W-:Y:S05]  /*51e0*/  @!P3 BRA `(.L_x_193) ;  /* 0x000000000004b947 */ /* 0x000fea0003800000 */
[----:B------:R0:W5:Y:S02]  /*51f0*/  LDG.E.LTC128B R152, desc[UR36][R6.64+0x284] ;  /* 0x0002842406987981 */ /* 0x000164000c1e1920 */
.L_x_193:
[----:B------:R-:W-:Y:S05]  /*5200*/  BSYNC B1 ;  /* 0x0000000000017941 */ /* 0x000fea0003800000 */
.L_x_192:
[----:B-----5:R-:W-:Y:S01]  /*5210*/  FMUL R12, R152, R155 ;  /* 0x0000009b980c7220 */ /* 0x020fe20000400000 */
[----:B------:R-:W-:Y:S01]  /*5220*/  ISETP.GT.AND P2, PT, R0, 0x8, P1 ;  /* 0x000000080000780c */ /* 0x000fe20000f44270 */
[----:B------:R-:W-:Y:S02]  /*5230*/  BSSY B1, `(.L_x_194) ;  /* 0x0000005000017945 */ /* 0x000fe40003800000 */
[----:B------:R-:W-:-:S05]  /*5240*/  FFMA R105, R105, R154, R12 ;  /* 0x0000009a69697223 */ /* 0x000fca000000000c */
[----:B------:R0:W-:Y:S05]  /*5250*/  @P3 STG.E desc[UR36][R4.64+0x284], R105 ;  /* 0x0002846904003986 */ /* 0x0001ea000c101924 */
[----:B------:R-:W-:Y:S05]  /*5260*/  @!P2 BRA `(.L_x_195) ;  /* 0x000000000004a947 */ /* 0x000fea0003800000 */
[----:B------:R0:W5:Y:S02]  /*5270*/  LDG.E.LTC128B R152, desc[UR36][R8.64+0x280] ;  /* 0x0002802408987981 */ /* 0x000164000c1e1920 */
.L_x_195:
[----:B------:R-:W-:Y:S05]  /*5280*/  BSYNC B1 ;  /* 0x0000000000017941 */ /* 0x000fea0003800000 */
.L_x_194:
        /* <DEDUP_REMOVED lines=8> */
.L_x_197:
[----:B------:R-:W-:Y:S05]  /*5310*/  BSYNC B1 ;  /* 0x0000000000017941 */ /* 0x000fea0003800000 */
.L_x_196:
        /* <DEDUP_REMOVED lines=8> */
.L_x_199:
[----:B------:R-:W-:Y:S05]  /*53a0*/  BSYNC B1 ;  /* 0x0000000000017941 */ /* 0x000fea0003800000 */
.L_x_198:
[----:B0----5:R-:W-:Y:S01]  /*53b0*/  FMUL R13, R152, R155 ;  /* 0x0000009b980d7220 */ /* 0x021fe20000400000 */
[----:B------:R-:W-:Y:S01]  /*53c0*/  ISETP.GT.AND P3, PT, R0, RZ, P0 ;  /* 0x000000ff0000720c */ /* 0x000fe20000764270 */
[----:B------:R-:W-:Y:S02]  /*53d0*/  BSSY B1, `(.L_x_200) ;  /* 0x0000005000017945 */ /* 0x000fe40003800000 */
[----:B------:R-:W-:-:S05]  /*53e0*/  FFMA R13, R108, R154, R13 ;  /* 0x0000009a6c0d7223 */ /* 0x000fca000000000d */
[----:B------:R0:W-:Y:S05]  /*53f0*/  @P2 STG.E desc[UR36][R4.64+0x2a0], R13 ;  /* 0x0002a00d04002986 */ /* 0x0001ea000c101924 */
[----:B------:R-:W-:Y:S05]  /*5400*/  @!P3 BRA `(.L_x_201) ;  /* 0x000000000004b947 */ /* 0x000fea0003800000 */
[----:B------:R0:W5:Y:S02]  /*5410*/  LDG.E.LTC128B R152, desc[UR36][R6.64+0x2a4] ;  /* 0x0002a42406987981 */ /* 0x000164000c1e1920 */
.L_x_201:
[----:B------:R-:W-:Y:S05]  /*5420*/  BSYNC B1 ;  /* 0x0000000000017941 */ /* 0x000fea0003800000 */
.L_x_200:
[----:B-----5:R-:W-:Y:S01]  /*5430*/  FMUL R12, R152, R155 ;  /* 0x0000009b980c7220 */ /* 0x020fe20000400000 */
[----:B------:R-:W-:Y:S01]  /*5440*/  ISETP.GT.AND P2, PT, R0, 0x8, P1 ;  /* 0x000000080000780c */ /* 0x000fe20000f44270 */
[----:B------:R-:W-:Y:S02]  /*5450*/  BSSY B1, `(.L_x_202) ;  /* 0x0000005000017945 */ /* 0x000fe40003800000 */
[----:B------:R-:W-:-:S05]  /*5460*/  FFMA R109, R109, R154, R12 ;  /* 0x0000009a6d6d7223 */ /* 0x000fca000000000c */
[----:B------:R0:W-:Y:S05]  /*5470*/  @P3 STG.E desc[UR36][R4.64+0x2a4], R109 ;  /* 0x0002a46d04003986 */ /* 0x0001ea000c101924 */
[----:B------:R-:W-:Y:S05]  /*5480*/  @!P2 BRA `(.L_x_203) ;  /* 0x000000000004a947 */ /* 0x000fea0003800000 */
[----:B------:R0:W5:Y:S02]  /*5490*/  LDG.E.LTC128B R152, desc[UR36][R8.64+0x2a0] ;  /* 0x0002a02408987981 */ /* 0x000164000c1e1920 */
.L_x_203:
[----:B------:R-:W-:Y:S05]  /*54a0*/  BSYNC B1 ;  /* 0x0000000000017941 */ /* 0x000fea0003800000 */
.L_x_202:
        /* <DEDUP_REMOVED lines=8> */
.L_x_205:
[----:B------:R-:W-:Y:S05]  /*5530*/  BSYNC B1 ;  /* 0x0000000000017941 */ /* 0x000fea0003800000 */
.L_x_204:
        /* <DEDUP_REMOVED lines=8> */
.L_x_207:
[----:B------:R-:W-:Y:S05]  /*55c0*/  BSYNC B1 ;  /* 0x0000000000017941 */ /* 0x000fea0003800000 */
.L_x_206:
[----:B0----5:R-:W-:Y:S01]  /*55d0*/  FMUL R13, R152, R155 ;  /* 0x0000009b980d7220 */ /* 0x021fe20000400000 */
[----:B------:R-:W-:Y:S01]  /*55e0*/  ISETP.GT.AND P3, PT, R0, RZ, P0 ;  /* 0x000000ff0000720c */ /* 0x000fe20000764270 */
[----:B------:R-:W-:Y:S02]  /*55f0*/  BSSY B1, `(.L_x_208) ;  /* 0x0000005000017945 */ /* 0x000fe40003800000 */
[----:B------:R-:W-:-:S05]  /*5600*/  FFMA R13, R112, R154, R13 ;  /* 0x0000009a700d7223 */ /* 0x000fca000000000d */
[----:B------:R0:W-:Y:S05]  /*5610*/  @P2 STG.E desc[UR36][R4.64+0x2c0], R13 ;  /* 0x0002c00d04002986 */ /* 0x0001ea000c101924 */
[----:B------:R-:W-:Y:S05]  /*5620*/  @!P3 BRA `(.L_x_209) ;  /* 0x000000000004b947 */ /* 0x000fea0003800000 */
[----:B------:R0:W5:Y:S02]  /*5630*/  LDG.E.LTC128B R152, desc[UR36][R6.64+0x2c4] ;  /* 0x0002c42406987981 */ /* 0x000164000c1e1920 */
.L_x_209:
[----:B------:R-:W-:Y:S05]  /*5640*/  BSYNC B1 ;  /* 0x0000000000017941 */ /* 0x000fea0003800000 */
.L_x_208:
[----:B-----5:R-:W-:Y:S01]  /*5650*/  FMUL R12, R152, R155 ;  /* 0x0000009b980c7220 */ /* 0x020fe20000400000 */
[----:B------:R-:W-:Y:S01]  /*5660*/  ISETP.GT.AND P2, PT, R0, 0x8, P1 ;  /* 0x000000080000780c */ /* 0x000fe20000f44270 */
[----:B------:R-:W-:Y:S02]  /*5670*/  BSSY B1, `(.L_x_210) ;  /* 0x0000005000017945 */ /* 0x000fe40003800000 */
[----:B------:R-:W-:-:S05]  /*5680*/  FFMA R113, R113, R154, R12 ;  /* 0x0000009a71717223 */ /* 0x000fca000000000c */
[----:B------:R0:W-:Y:S05]  /*5690*/  @P3 STG.E desc[UR36][R4.64+0x2c4], R113 ;  /* 0x0002c47104003986 */ /* 0x0001ea000c101924 */
[----:B------:R-:W-:Y:S05]  /*56a0*/  @!P2 BRA `(.L_x_211) ;  /* 0x000000000004a947 */ /* 0x000fea0003800000 */
[----:B------:R0:W5:Y:S02]  /*56b0*/  LDG.E.LTC128B R152, desc[UR36][R8.64+0x2c0] ;  /* 0x0002c02408987981 */ /* 0x000164000c1e1920 */
.L_x_211:
[----:B------:R-:W-:Y:S05]  /*56c0*/  BSYNC B1 ;  /* 0x0000000000017941 */ /* 0x000fea0003800000 */
.L_x_210:
        /* <DEDUP_REMOVED lines=8> */
.L_x_213:
[----:B------:R-:W-:Y:S05]  /*5750*/  BSYNC B1 ;  /* 0x0000000000017941 */ /* 0x000fea0003800000 */
.L_x_212:
        /* <DEDUP_REMOVED lines=8> */
.L_x_215:
[----:B------:R-:W-:Y:S05]  /*57e0*/  BSYNC B1 ;  /* 0x0000000000017941 */ /* 0x000fea0003800000 */
.L_x_214:
[----:B0----5:R-:W-:Y:S01]  /*57f0*/  FMUL R13, R152, R155 ;  /* 0x0000009b980d7220 */ /* 0x021fe20000400000 */
[----:B------:R-:W-:Y:S01]  /*5800*/  ISETP.GT.AND P3, PT, R0, RZ, P0 ;  /* 0x000000ff0000720c */ /* 0x000fe20000764270 */
[----:B------:R-:W-:Y:S02]  /*5810*/  BSSY B1, `(.L_x_216) ;  /* 0x0000005000017945 */ /* 0x000fe40003800000 */
[----:B------:R-:W-:-:S05]  /*5820*/  FFMA R13, R116, R154, R13 ;  /* 0x0000009a740d7223 */ /* 0x000fca000000000d */
[----:B------:R0:W-:Y:S05]  /*5830*/  @P2 STG.E desc[UR36][R4.64+0x2e0], R13 ;  /* 0x0002e00d04002986 */ /* 0x0001ea000c101924 */
[----:B------:R-:W-:Y:S05]  /*5840*/  @!P3 BRA `(.L_x_217) ;  /* 0x000000000004b947 */ /* 0x000fea0003800000 */
[----:B------:R0:W5:Y:S02]  /*5850*/  LDG.E.LTC128B R152, desc[UR36][R6.64+0x2e4] ;  /* 0x0002e42406987981 */ /* 0x000164000c1e1920 */
.L_x_217:
[----:B------:R-:W-:Y:S05]  /*5860*/  BSYNC B1 ;  /* 0x0000000000017941 */ /* 0x000fea0003800000 */
.L_x_216:
[----:B-----5:R-:W-:Y:S01]  /*5870*/  FMUL R12, R152, R155 ;  /* 0x0000009b980c7220 */ /* 0x020fe20000400000 */
[----:B------:R-:W-:Y:S01]  /*5880*/  ISETP.GT.AND P2, PT, R0, 0x8, P1 ;  /* 0x000000080000780c */ /* 0x000fe20000f44270 */
[----:B------:R-:W-:Y:S02]  /*5890*/  BSSY B1, `(.L_x_218) ;  /* 0x0000005000017945 */ /* 0x000fe40003800000 */
[----:B------:R-:W-:-:S05]  /*58a0*/  FFMA R117, R117, R154, R12 ;  /* 0x0000009a75757223 */ /* 0x000fca000000000c */
[----:B------:R0:W-:Y:S05]  /*58b0*/  @P3 STG.E desc[UR36][R4.64+0x2e4], R117 ;  /* 0x0002e47504003986 */ /* 0x0001ea000c101924 */
[----:B------:R-:W-:Y:S05]  /*58c0*/  @!P2 BRA `(.L_x_219) ;  /* 0x000000000004a947 */ /* 0x000fea0003800000 */
[----:B------:R0:W5:Y:S02]  /*58d0*/  LDG.E.LTC128B R152, desc[UR36][R8.64+0x2e0] ;  /* 0x0002e02408987981 */ /* 0x000164000c1e1920 */
.L_x_219:
[----:B------:R-:W-:Y:S05]  /*58e0*/  BSYNC B1 ;  /* 0x0000000000017941 */ /* 0x000fea0003800000 */
.L_x_218:
        /* <DEDUP_REMOVED lines=8> */
.L_x_221:
[----:B------:R-:W-:Y:S05]  /*5970*/  BSYNC B1 ;  /* 0x0000000000017941 */ /* 0x000fea0003800000 */
.L_x_220:
        /* <DEDUP_REMOVED lines=8> */
.L_x_223:
[----:B------:R-:W-:Y:S05]  /*5a00*/  BSYNC B1 ;  /* 0x0000000000017941 */ /* 0x000fea0003800000 */
.L_x_222:
[----:B0----5:R-:W-:Y:S01]  /*5a10*/  FMUL R13, R152, R155 ;  /* 0x0000009b980d7220 */ /* 0x021fe20000400000 */
[----:B------:R-:W-:Y:S01]  /*5a20*/  ISETP.GT.AND P3, PT, R0, RZ, P0 ;  /* 0x000000ff0000720c */ /* 0x000fe20000764270 */
[----:B------:R-:W-:Y:S02]  /*5a30*/  BSSY B1, `(.L_x_224) ;  /* 0x0000005000017945 */ /* 0x000fe40003800000 */
[----:B------:R-:W-:-:S05]  /*5a40*/  FFMA R13, R120, R154, R13 ;  /* 0x0000009a780d7223 */ /* 0x000fca000000000d */
[----:B------:R0:W-:Y:S05]  /*5a50*/  @P2 STG.E desc[UR36][R4.64+0x300], R13 ;  /* 0x0003000d04002986 */ /* 0x0001ea000c101924 */
[----:B------:R-:W-:Y:S05]  /*5a60*/  @!P3 BRA `(.L_x_225) ;  /* 0x000000000004b947 */ /* 0x000fea0003800000 */
[----:B------:R0:W5:Y:S02]  /*5a70*/  LDG.E.LTC128B R152, desc[UR36][R6.64+0x304] ;  /* 0x0003042406987981 */ /* 0x000164000c1e1920 */
.L_x_225:
[----:B------:R-:W-:Y:S05]  /*5a80*/  BSYNC B1 ;  /* 0x0000000000017941 */ /* 0x000fea0003800000 */
.L_x_224:
[----:B-----5:R-:W-:Y:S01]  /*5a90*/  FMUL R12, R152, R155 ;  /* 0x0000009b980c7220 */ /* 0x020fe20000400000 */
[----:B------:R-:W-:Y:S01]  /*5aa0*/  ISETP.GT.AND P2, PT, R0, 0x8, P1 ;  /* 0x000000080000780c */ /* 0x000fe20000f44270 */
[----:B------:R-:W-:Y:S02]  /*5ab0*/  BSSY B1, `(.L_x_226) ;  /* 0x0000005000017945 */ /* 0x000fe40003800000 */
[----:B------:R-:W-:-:S05]  /*5ac0*/  FFMA R121, R121, R154, R12 ;  /* 0x0000009a79797223 */ /* 0x000fca000000000c */
[----:B------:R0:W-:Y:S05]  /*5ad0*/  @P3 STG.E desc[UR36][R4.64+0x304], R121 ;  /* 0x0003047904003986 */ /* 0x0001ea000c101924 */
[----:B------:R-:W-:Y:S05]  /*5ae0*/  @!P2 BRA `(.L_x_227) ;  /* 0x000000000004a947 */ /* 0x000fea0003800000 */
[----:B------:R0:W5:Y:S02]  /*5af0*/  LDG.E.LTC128B R152, desc[UR36][R8.64+0x300] ;  /* 0x0003002408987981 */ /* 0x000164000c1e1920 */
.L_x_227:
[----:B------:R-:W-:Y:S05]  /*5b00*/  BSYNC B1 ;  /* 0x0000000000017941 */ /* 0x000fea0003800000 */
.L_x_226:
        /* <DEDUP_REMOVED lines=8> */
.L_x_229:
[----:B------:R-:W-:Y:S05]  /*5b90*/  BSYNC B1 ;  /* 0x0000000000017941 */ /* 0x000fea0003800000 */
.L_x_228:
        /* <DEDUP_REMOVED lines=8> */
.L_x_231:
[----:B------:R-:W-:Y:S05]  /*5c20*/  BSYNC B1 ;  /* 0x0000000000017941 */ /* 0x000fea0003800000 */
.L_x_230:
[----:B0----5:R-:W-:Y:S01]  /*5c30*/  FMUL R13, R152, R155 ;  /* 0x0000009b980d7220 */ /* 0x021fe20000400000 */
[----:B------:R-:W-:Y:S01]  /*5c40*/  ISETP.GT.AND P3, PT, R0, RZ, P0 ;  /* 0x000000ff0000720c */ /* 0x000fe20000764270 */
[----:B------:R-:W-:Y:S02]  /*5c50*/  BSSY B1, `(.L_x_232) ;  /* 0x0000005000017945 */ /* 0x000fe40003800000 */
[----:B------:R-:W-:-:S05]  /*5c60*/  FFMA R13, R124, R154, R13 ;  /* 0x0000009a7c0d7223 */ /* 0x000fca000000000d */
[----:B------:R0:W-:Y:S05]  /*5c70*/  @P2 STG.E desc[UR36][R4.64+0x320], R13 ;  /* 0x0003200d04002986 */ /* 0x0001ea000c101924 */
[----:B------:R-:W-:Y:S05]  /*5c80*/  @!P3 BRA `(.L_x_233) ;  /* 0x000000000004b947 */ /* 0x000fea0003800000 */
[----:B------:R0:W5:Y:S02]  /*5c90*/  LDG.E.LTC128B R152, desc[UR36][R6.64+0x324] ;  /* 0x0003242406987981 */ /* 0x000164000c1e1920 */
.L_x_233:
[----:B------:R-:W-:Y:S05]  /*5ca0*/  BSYNC B1 ;  /* 0x0000000000017941 */ /* 0x000fea0003800000 */
.L_x_232:
[----:B-----5:R-:W-:Y:S01]  /*5cb0*/  FMUL R12, R152, R155 ;  /* 0x0000009b980c7220 */ /* 0x020fe20000400000 */
[----:B------:R-:W-:Y:S01]  /*5cc0*/  ISETP.GT.AND P2, PT, R0, 0x8, P1 ;  /* 0x000000080000780c */ /* 0x000fe20000f44270 */
[----:B------:R-:W-:Y:S02]  /*5cd0*/  BSSY B1, `(.L_x_234) ;  /* 0x0000005000017945 */ /* 0x000fe40003800000 */
[----:B------:R-:W-:-:S05]  /*5ce0*/  FFMA R125, R125, R154, R12 ;  /* 0x0000009a7d7d7223 */ /* 0x000fca000000000c */
[----:B------:R0:W-:Y:S05]  /*5cf0*/  @P3 STG.E desc[UR36][R4.64+0x324], R125 ;  /* 0x0003247d04003986 */ /* 0x0001ea000c101924 */
[----:B------:R-:W-:Y:S05]  /*5d00*/  @!P2 BRA `(.L_x_235) ;  /* 0x000000000004a947 */ /* 0x000fea0003800000 */
[----:B------:R0:W5:Y:S02]  /*5d10*/  LDG.E.LTC128B R152, desc[UR36][R8.64+0x320] ;  /* 0x0003202408987981 */ /* 0x000164000c1e1920 */
.L_x_235:
[----:B------:R-:W-:Y:S05]  /*5d20*/  BSYNC B1 ;  /* 0x0000000000017941 */ /* 0x000fea0003800000 */
.L_x_234:
        /* <DEDUP_REMOVED lines=8> */
.L_x_237:
[----:B------:R-:W-:Y:S05]  /*5db0*/  BSYNC B1 ;  /* 0x0000000000017941 */ /* 0x000fea0003800000 */
.L_x_236:
        /* <DEDUP_REMOVED lines=8> */
.L_x_239:
[----:B------:R-:W-:Y:S05]  /*5e40*/  BSYNC B1 ;  /* 0x0000000000017941 */ /* 0x000fea0003800000 */
.L_x_238:
[----:B0----5:R-:W-:Y:S01]  /*5e50*/  FMUL R13, R152, R155 ;  /* 0x0000009b980d7220 */ /* 0x021fe20000400000 */
[----:B------:R-:W-:Y:S01]  /*5e60*/  ISETP.GT.AND P3, PT, R0, RZ, P0 ;  /* 0x000000ff0000720c */ /* 0x000fe20000764270 */
[----:B------:R-:W-:Y:S02]  /*5e70*/  BSSY B1, `(.L_x_240) ;  /* 0x0000005000017945 */ /* 0x000fe40003800000 */
[----:B------:R-:W-:-:S05]  /*5e80*/  FFMA R13, R128, R154, R13 ;  /* 0x0000009a800d7223 */ /* 0x000fca000000000d */
[----:B------:R0:W-:Y:S05]  /*5e90*/  @P2 STG.E desc[UR36][R4.64+0x340], R13 ;  /* 0x0003400d04002986 */ /* 0x0001ea000c101924 */
[----:B------:R-:W-:Y:S05]  /*5ea0*/  @!P3 BRA `(.L_x_241) ;  /* 0x000000000004b947 */ /* 0x000fea0003800000 */
[----:B------:R0:W5:Y:S02]  /*5eb0*/  LDG.E.LTC128B R152, desc[UR36][R6.64+0x344] ;  /* 0x0003442406987981 */ /* 0x000164000c1e1920 */
.L_x_241:
[----:B------:R-:W-:Y:S05]  /*5ec0*/  BSYNC B1 ;  /* 0x0000000000017941 */ /* 0x000fea0003800000 */
.L_x_240:
[----:B-----5:R-:W-:Y:S01]  /*5ed0*/  FMUL R12, R152, R155 ;  /* 0x0000009b980c7220 */ /* 0x020fe20000400000 */
[----:B------:R-:W-:Y:S01]  /*5ee0*/  ISETP.GT.AND P2, PT, R0, 0x8, P1 ;  /* 0x000000080000780c */ /* 0x000fe20000f44270 */
[----:B------:R-:W-:Y:S02]  /*5ef0*/  BSSY B1, `(.L_x_242) ;  /* 0x0000005000017945 */ /* 0x000fe40003800000 */
[----:B------:R-:W-:-:S05]  /*5f00*/  FFMA R129, R129, R154, R12 ;  /* 0x0000009a81817223 */ /* 0x000fca000000000c */
[----:B------:R0:W-:Y:S05]  /*5f10*/  @P3 STG.E desc[UR36][R4.64+0x344], R129 ;  /* 0x0003448104003986 */ /* 0x0001ea000c101924 */
[----:B------:R-:W-:Y:S05]  /*5f20*/  @!P2 BRA `(.L_x_243) ;  /* 0x000000000004a947 */ /* 0x000fea0003800000 */
[----:B------:R0:W5:Y:S02]  /*5f30*/  LDG.E.LTC128B R152, desc[UR36][R8.64+0x340] ;  /* 0x0003402408987981 */ /* 0x000164000c1e1920 */
.L_x_243:
[----:B------:R-:W-:Y:S05]  /*5f40*/  BSYNC B1 ;  /* 0x0000000000017941 */ /* 0x000fea0003800000 */
.L_x_242:
        /* <DEDUP_REMOVED lines=8> */
.L_x_245:
[----:B------:R-:W-:Y:S05]  /*5fd0*/  BSYNC B1 ;  /* 0x0000000000017941 */ /* 0x000fea0003800000 */
.L_x_244:
        /* <DEDUP_REMOVED lines=8> */
.L_x_247:
[----:B------:R-:W-:Y:S05]  /*6060*/  BSYNC B1 ;  /* 0x0000000000017941 */ /* 0x000fea0003800000 */
.L_x_246:
[----:B0----5:R-:W-:Y:S01]  /*6070*/  FMUL R13, R152, R155 ;  /* 0x0000009b980d7220 */ /* 0x021fe20000400000 */
[----:B------:R-:W-:Y:S01]  /*6080*/  ISETP.GT.AND P3, PT, R0, RZ, P0 ;  /* 0x000000ff0000720c */ /* 0x000fe20000764270 */
[----:B------:R-:W-:Y:S02]  /*6090*/  BSSY B1, `(.L_x_248) ;  /* 0x0000005000017945 */ /* 0x000fe40003800000 */
[----:B------:R-:W-:-:S05]  /*60a0*/  FFMA R13, R132, R154, R13 ;  /* 0x0000009a840d7223 */ /* 0x000fca000000000d */
[----:B------:R0:W-:Y:S05]  /*60b0*/  @P2 STG.E desc[UR36][R4.64+0x360], R13 ;  /* 0x0003600d04002986 */ /* 0x0001ea000c101924 */
[----:B------:R-:W-:Y:S05]  /*60c0*/  @!P3 BRA `(.L_x_249) ;  /* 0x000000000004b947 */ /* 0x000fea0003800000 */
[----:B------:R0:W5:Y:S02]  /*60d0*/  LDG.E.LTC128B R152, desc[UR36][R6.64+0x364] ;  /* 0x0003642406987981 */ /* 0x000164000c1e1920 */
.L_x_249:
[----:B------:R-:W-:Y:S05]  /*60e0*/  BSYNC B1 ;  /* 0x0000000000017941 */ /* 0x000fea0003800000 */
.L_x_248:
[----:B-----5:R-:W-:Y:S01]  /*60f0*/  FMUL R12, R152, R155 ;  /* 0x0000009b980c7220 */ /* 0x020fe20000400000 */
[----:B------:R-:W-:Y:S01]  /*6100*/  ISETP.GT.AND P2, PT, R0, 0x8, P1 ;  /* 0x000000080000780c */ /* 0x000fe20000f44270 */
[----:B------:R-:W-:Y:S02]  /*6110*/  BSSY B1, `(.L_x_250) ;  /* 0x0000005000017945 */ /* 0x000fe40003800000 */
[----:B------:R-:W-:-:S05]  /*6120*/  FFMA R133, R133, R154, R12 ;  /* 0x0000009a85857223 */ /* 0x000fca000000000c */
[----:B------:R0:W-:Y:S05]  /*6130*/  @P3 STG.E desc[UR36][R4.64+0x364], R133 ;  /* 0x0003648504003986 */ /* 0x0001ea000c101924 */
[----:B------:R-:W-:Y:S05]  /*6140*/  @!P2 BRA `(.L_x_251) ;  /* 0x000000000004a947 */ /* 0x000fea0003800000 */
[----:B------:R0:W5:Y:S02]  /*6150*/  LDG.E.LTC128B R152, desc[UR36][R8.64+0x360] ;  /* 0x0003602408987981 */ /* 0x000164000c1e1920 */
.L_x_251:
[----:B------:R-:W-:Y:S05]  /*6160*/  BSYNC B1 ;  /* 0x0000000000017941 */ /* 0x000fea0003800000 */
.L_x_250:
        /* <DEDUP_REMOVED lines=8> */
.L_x_253:
[----:B------:R-:W-:Y:S05]  /*61f0*/  BSYNC B1 ;  /* 0x0000000000017941 */ /* 0x000fea0003800000 */
.L_x_252:
        /* <DEDUP_REMOVED lines=8> */
.L_x_255:
[----:B------:R-:W-:Y:S05]  /*6280*/  BSYNC B1 ;  /* 0x0000000000017941 */ /* 0x000fea0003800000 */
.L_x_254:
[----:B0----5:R-:W-:Y:S01]  /*6290*/  FMUL R13, R152, R155 ;  /* 0x0000009b980d7220 */ /* 0x021fe20000400000 */
[----:B------:R-:W-:Y:S01]  /*62a0*/  ISETP.GT.AND P3, PT, R0, RZ, P0 ;  /* 0x000000ff0000720c */ /* 0x000fe20000764270 */
[----:B------:R-:W-:Y:S02]  /*62b0*/  BSSY B1, `(.L_x_256) ;  /* 0x0000005000017945 */ /* 0x000fe40003800000 */
[----:B------:R-:W-:-:S05]  /*62c0*/  FFMA R13, R136, R154, R13 ;  /* 0x0000009a880d7223 */ /* 0x000fca000000000d */
[----:B------:R0:W-:Y:S05]  /*62d0*/  @P2 STG.E desc[UR36][R4.64+0x380], R13 ;  /* 0x0003800d04002986 */ /* 0x0001ea000c101924 */
[----:B------:R-:W-:Y:S05]  /*62e0*/  @!P3 BRA `(.L_x_257) ;  /* 0x000000000004b947 */ /* 0x000fea0003800000 */
[----:B------:R0:W5:Y:S02]  /*62f0*/  LDG.E.LTC128B R152, desc[UR36][R6.64+0x384] ;  /* 0x0003842406987981 */ /* 0x000164000c1e1920 */
.L_x_257:
[----:B------:R-:W-:Y:S05]  /*6300*/  BSYNC B1 ;  /* 0x0000000000017941 */ /* 0x000fea0003800000 */
.L_x_256:
[----:B-----5:R-:W-:Y:S01]  /*6310*/  FMUL R12, R152, R155 ;  /* 0x0000009b980c7220 */ /* 0x020fe20000400000 */
[----:B------:R-:W-:Y:S01]  /*6320*/  ISETP.GT.AND P2, PT, R0, 0x8, P1 ;  /* 0x000000080000780c */ /* 0x000fe20000f44270 */
[----:B------:R-:W-:Y:S02]  /*6330*/  BSSY B1, `(.L_x_258) ;  /* 0x0000005000017945 */ /* 0x000fe40003800000 */
[----:B------:R-:W-:-:S05]  /*6340*/  FFMA R137, R137, R154, R12 ;  /* 0x0000009a89897223 */ /* 0x000fca000000000c */
[----:B------:R0:W-:Y:S05]  /*6350*/  @P3 STG.E desc[UR36][R4.64+0x384], R137 ;  /* 0x0003848904003986 */ /* 0x0001ea000c101924 */
[----:B------:R-:W-:Y:S05]  /*6360*/  @!P2 BRA `(.L_x_259) ;  /* 0x000000000004a947 */ /* 0x000fea0003800000 */
[----:B------:R0:W5:Y:S02]  /*6370*/  LDG.E.LTC128B R152, desc[UR36][R8.64+0x380] ;  /* 0x0003802408987981 */ /* 0x000164000c1e1920 */
.L_x_259:
[----:B------:R-:W-:Y:S05]  /*6380*/  BSYNC B1 ;  /* 0x0000000000017941 */ /* 0x000fea0003800000 */
.L_x_258:
        /* <DEDUP_REMOVED lines=8> */
.L_x_261:
[----:B------:R-:W-:Y:S05]  /*6410*/  BSYNC B1 ;  /* 0x0000000000017941 */ /* 0x000fea0003800000 */
.L_x_260:
        /* <DEDUP_REMOVED lines=8> */
.L_x_263:
[----:B------:R-:W-:Y:S05]  /*64a0*/  BSYNC B1 ;  /* 0x0000000000017941 */ /* 0x000fea0003800000 */
.L_x_262:
[----:B0----5:R-:W-:Y:S01]  /*64b0*/  FMUL R13, R152, R155 ;  /* 0x0000009b980d7220 */ /* 0x021fe20000400000 */
[----:B------:R-:W-:Y:S01]  /*64c0*/  ISETP.GT.AND P3, PT, R0, RZ, P0 ;  /* 0x000000ff0000720c */ /* 0x000fe20000764270 */
[----:B------:R-:W-:Y:S02]  /*64d0*/  BSSY B1, `(.L_x_264) ;  /* 0x0000005000017945 */ /* 0x000fe40003800000 */
[----:B------:R-:W-:-:S05]  /*64e0*/  FFMA R13, R140, R154, R13 ;  /* 0x0000009a8c0d7223 */ /* 0x000fca000000000d */
[----:B------:R0:W-:Y:S05]  /*64f0*/  @P2 STG.E desc[UR36][R4.64+0x3a0], R13 ;  /* 0x0003a00d04002986 */ /* 0x0001ea000c101924 */
[----:B------:R-:W-:Y:S05]  /*6500*/  @!P3 BRA `(.L_x_265) ;  /* 0x000000000004b947 */ /* 0x000fea0003800000 */
[----:B------:R0:W5:Y:S02]  /*6510*/  LDG.E.LTC128B R152, desc[UR36][R6.64+0x3a4] ;  /* 0x0003a42406987981 */ /* 0x000164000c1e1920 */
.L_x_265:
[----:B------:R-:W-:Y:S05]  /*6520*/  BSYNC B1 ;  /* 0x0000000000017941 */ /* 0x000fea0003800000 */
.L_x_264:
[----:B-----5:R-:W-:Y:S01]  /*6530*/  FMUL R12, R152, R155 ;  /* 0x0000009b980c7220 */ /* 0x020fe20000400000 */
[----:B------:R-:W-:Y:S01]  /*6540*/  ISETP.GT.AND P2, PT, R0, 0x8, P1 ;  /* 0x000000080000780c */ /* 0x000fe20000f44270 */
[----:B------:R-:W-:Y:S02]  /*6550*/  BSSY B1, `(.L_x_266) ;  /* 0x0000005000017945 */ /* 0x000fe40003800000 */
[----:B------:R-:W-:-:S05]  /*6560*/  FFMA R141, R141, R154, R12 ;  /* 0x0000009a8d8d7223 */ /* 0x000fca000000000c */
[----:B------:R0:W-:Y:S05]  /*6570*/  @P3 STG.E desc[UR36][R4.64+0x3a4], R141 ;  /* 0x0003a48d04003986 */ /* 0x0001ea000c101924 */
[----:B------:R-:W-:Y:S05]  /*6580*/  @!P2 BRA `(.L_x_267) ;  /* 0x000000000004a947 */ /* 0x000fea0003800000 */
[----:B------:R0:W5:Y:S02]  /*6590*/  LDG.E.LTC128B R152, desc[UR36][R8.64+0x3a0] ;  /* 0x0003a02408987981 */ /* 0x000164000c1e1920 */
.L_x_267:
[----:B------:R-:W-:Y:S05]  /*65a0*/  BSYNC B1 ;  /* 0x0000000000017941 */ /* 0x000fea0003800000 */
.L_x_266:
        /* <DEDUP_REMOVED lines=8> */
.L_x_269:
[----:B------:R-:W-:Y:S05]  /*6630*/  BSYNC B1 ;  /* 0x0000000000017941 */ /* 0x000fea0003800000 */
.L_x_268:
        /* <DEDUP_REMOVED lines=8> */
.L_x_271:
[----:B------:R-:W-:Y:S05]  /*66c0*/  BSYNC B1 ;  /* 0x0000000000017941 */ /* 0x000fea0003800000 */
.L_x_270:
[----:B0----5:R-:W-:Y:S01]  /*66d0*/  FMUL R13, R152, R155 ;  /* 0x0000009b980d7220 */ /* 0x021fe20000400000 */
[----:B------:R-:W-:Y:S01]  /*66e0*/  ISETP.GT.AND P3, PT, R0, RZ, P0 ;  /* 0x000000ff0000720c */ /* 0x000fe20000764270 */
[----:B------:R-:W-:Y:S02]  /*66f0*/  BSSY B1, `(.L_x_272) ;  /* 0x0000005000017945 */ /* 0x000fe40003800000 */
[----:B------:R-:W-:-:S05]  /*6700*/  FFMA R13, R144, R154, R13 ;  /* 0x0000009a900d7223 */ /* 0x000fca000000000d */
[----:B------:R0:W-:Y:S05]  /*6710*/  @P2 STG.E desc[UR36][R4.64+0x3c0], R13 ;  /* 0x0003c00d04002986 */ /* 0x0001ea000c101924 */
[----:B------:R-:W-:Y:S05]  /*6720*/  @!P3 BRA `(.L_x_273) ;  /* 0x000000000004b947 */ /* 0x000fea0003800000 */
[----:B------:R0:W5:Y:S02]  /*6730*/  LDG.E.LTC128B R152, desc[UR36][R6.64+0x3c4] ;  /* 0x0003c42406987981 */ /* 0x000164000c1e1920 */
.L_x_273:
[----:B------:R-:W-:Y:S05]  /*6740*/  BSYNC B1 ;  /* 0x0000000000017941 */ /* 0x000fea0003800000 */
.L_x_272:
[----:B-----5:R-:W-:Y:S01]  /*6750*/  FMUL R12, R152, R155 ;  /* 0x0000009b980c7220 */ /* 0x020fe20000400000 */
[----:B------:R-:W-:Y:S01]  /*6760*/  ISETP.GT.AND P2, PT, R0, 0x8, P1 ;  /* 0x000000080000780c */ /* 0x000fe20000f44270 */
[----:B------:R-:W-:Y:S02]  /*6770*/  BSSY B1, `(.L_x_274) ;  /* 0x0000005000017945 */ /* 0x000fe40003800000 */
[----:B------:R-:W-:-:S05]  /*6780*/  FFMA R145, R145, R154, R12 ;  /* 0x0000009a91917223 */ /* 0x000fca000000000c */
[----:B------:R0:W-:Y:S05]  /*6790*/  @P3 STG.E desc[UR36][R4.64+0x3c4], R145 ;  /* 0x0003c49104003986 */ /* 0x0001ea000c101924 */
[----:B------:R-:W-:Y:S05]  /*67a0*/  @!P2 BRA `(.L_x_275) ;  /* 0x000000000004a947 */ /* 0x000fea0003800000 */
[----:B------:R0:W5:Y:S02]  /*67b0*/  LDG.E.LTC128B R152, desc[UR36][R8.64+0x3c0] ;  /* 0x0003c02408987981 */ /* 0x000164000c1e1920 */
.L_x_275:
[----:B------:R-:W-:Y:S05]  /*67c0*/  BSYNC B1 ;  /* 0x0000000000017941 */ /* 0x000fea0003800000 */
.L_x_274:
        /* <DEDUP_REMOVED lines=8> */
.L_x_277:
[----:B------:R-:W-:Y:S05]  /*6850*/  BSYNC B1 ;  /* 0x0000000000017941 */ /* 0x000fea0003800000 */
.L_x_276:
        /* <DEDUP_REMOVED lines=8> */
.L_x_279:
[----:B------:R-:W-:Y:S05]  /*68e0*/  BSYNC B1 ;  /* 0x0000000000017941 */ /* 0x000fea0003800000 */
.L_x_278:
[----:B-----5:R-:W-:Y:S01]  /*68f0*/  FMUL R3, R152, R155 ;  /* 0x0000009b98037220 */ /* 0x020fe20000400000 */
[----:B------:R-:W-:Y:S01]  /*6900*/  ISETP.GT.AND P3, PT, R0, RZ, P0 ;  /* 0x000000ff0000720c */ /* 0x000fe20000764270 */
[----:B------:R-:W-:Y:S02]  /*6910*/  BSSY B1, `(.L_x_280) ;  /* 0x0000005000017945 */ /* 0x000fe40003800000 */
[----:B------:R-:W-:-:S05]  /*6920*/  FFMA R3, R148, R154, R3 ;  /* 0x0000009a94037223 */ /* 0x000fca0000000003 */
[----:B------:R0:W-:Y:S05]  /*6930*/  @P2 STG.E desc[UR36][R4.64+0x3e0], R3 ;  /* 0x0003e00304002986 */ /* 0x0001ea000c101924 */
[----:B------:R-:W-:Y:S05]  /*6940*/  @!P3 BRA `(.L_x_281) ;  /* 0x000000000004b947 */ /* 0x000fea0003800000 */
[----:B------:R0:W5:Y:S02]  /*6950*/  LDG.E.LTC128B R152, desc[UR36][R6.64+0x3e4] ;  /* 0x0003e42406987981 */ /* 0x000164000c1e1920 */
.L_x_281:
[----:B------:R-:W-:Y:S05]  /*6960*/  BSYNC B1 ;  /* 0x0000000000017941 */ /* 0x000fea0003800000 */
.L_x_280:
[----:B01---5:R-:W-:Y:S01]  /*6970*/  FMUL R6, R152, R155 ;  /* 0x0000009b98067220 */ /* 0x023fe20000400000 */
[----:B------:R-:W-:Y:S01]  /*6980*/  ISETP.GT.AND P1, PT, R0, 0x8, P1 ;  /* 0x000000080000780c */ /* 0x000fe20000f24270 */
[----:B------:R-:W-:Y:S02]  /*6990*/  BSSY B1, `(.L_x_282) ;  /* 0x0000005000017945 */ /* 0x000fe40003800000 */
[----:B------:R-:W-:-:S05]  /*69a0*/  FFMA R149, R149, R154, R6 ;  /* 0x0000009a95957223 */ /* 0x000fca0000000006 */
[----:B------:R0:W-:Y:S05]  /*69b0*/  @P3 STG.E desc[UR36][R4.64+0x3e4], R149 ;  /* 0x0003e49504003986 */ /* 0x0001ea000c101924 */
[----:B------:R-:W-:Y:S05]  /*69c0*/  @!P1 BRA `(.L_x_283) ;  /* 0x0000000000049947 */ /* 0x000fea0003800000 */
[----:B------:R1:W5:Y:S02]  /*69d0*/  LDG.E.LTC128B R152, desc[UR36][R8.64+0x3e0] ;  /* 0x0003e02408987981 */ /* 0x000364000c1e1920 */
.L_x_283:
[----:B------:R-:W-:Y:S05]  /*69e0*/  BSYNC B1 ;  /* 0x0000000000017941 */ /* 0x000fea0003800000 */
.L_x_282:
[----:B-----5:R-:W-:Y:S01]  /*69f0*/  FMUL R3, R152, R155 ;  /* 0x0000009b98037220 */ /* 0x020fe20000400000 */
[----:B0-2---:R-:W-:Y:S01]  /*6a00*/  @P1 IMAD.MOV.U32 R4, RZ, RZ, R10 ;  /* 0x000000ffff041224 */ /* 0x005fe200078e000a */
[----:B------:R-:W-:Y:S01]  /*6a10*/  ISETP.GT.AND P0, PT, R0, 0x8, P0 ;  /* 0x000000080000780c */ /* 0x000fe20000704270 */
[----:B------:R-:W-:Y:S02]  /*6a20*/  @P1 IMAD.MOV.U32 R5, RZ, RZ, R11 ;  /* 0x000000ffff051224 */ /* 0x000fe400078e000b */
[----:B------:R-:W-:Y:S01]  /*6a30*/  FFMA R3, R150, R154, R3 ;  /* 0x0000009a96037223 */ /* 0x000fe20000000003 */
[----:B------:R-:W-:Y:S04]  /*6a40*/  BSSY B1, `(.L_x_284) ;  /* 0x0000004000017945 */ /* 0x000fe80003800000 */
[----:B------:R0:W-:Y:S05]  /*6a50*/  @P1 STG.E desc[UR36][R4.64+0x3e0], R3 ;  /* 0x0003e00304001986 */ /* 0x0001ea000c101924 */
[----:B------:R-:W-:Y:S05]  /*6a60*/  @!P0 BRA `(.L_x_285) ;  /* 0x0000000000048947 */ /* 0x000fea0003800000 */
[----:B------:R2:W5:Y:S02]  /*6a70*/  LDG.E.LTC128B R152, desc[UR36][R8.64+0x3e4] ;  /* 0x0003e42408987981 */ /* 0x000564000c1e1920 */
.L_x_285:
[----:B------:R-:W-:Y:S05]  /*6a80*/  BSYNC B1 ;  /* 0x0000000000017941 */ /* 0x000fea0003800000 */
.L_x_284:
[----:B-----5:R-:W-:-:S04]  /*6a90*/  FMUL R152, R152, R155 ;  /* 0x0000009b98987220 */ /* 0x020fc80000400000 */
[----:B------:R-:W-:Y:S01]  /*6aa0*/  FFMA R151, R151, R154, R152 ;  /* 0x0000009a97977223 */ /* 0x000fe20000000098 */
[----:B------:R-:W-:Y:S06]  /*6ab0*/  @!P0 BRA `(.L_x_286) ;  /* 0x0000001c00208947 */ /* 0x000fec0003800000 */
[----:B------:R0:W-:Y:S01]  /*6ac0*/  STG.E desc[UR36][R10.64+0x3e4], R151 ;  /* 0x0003e4970a007986 */ /* 0x0001e2000c101924 */
[----:B------:R-:W-:Y:S05]  /*6ad0*/  BRA `(.L_x_286) ;  /* 0x0000001c00187947 */ /* 0x000fea0003800000 */
.L_x_33:
[----:B------:R-:W-:Y:S01]  /*6ae0*/  ULDC.64 UR4, c[0x0][0x5c0] ;  /* 0x0001700000047ab9 */ /* 0x000fe20000000a00 */
[----:B------:R-:W-:Y:S01]  /*6af0*/  ISETP.GT.AND P0, PT, R3, 0x1, PT ;  /* 0x000000010300780c */ /* 0x000fe20003f04270 */
[-C--:B------:R-:W-:Y:S01]  /*6b00*/  FMUL R9, R24, R154.reuse ;  /* 0x0000009a18097220 */ /* 0x080fe20000400000 */
[----:B------:R-:W-:Y:S01]  /*6b10*/  LEA R4, P2, R162, UR4, 0x2 ;  /* 0x00000004a2047c11 */ /* 0x000fe2000f8410ff */
[-C--:B------:R-:W-:Y:S01]  /*6b20*/  FMUL R25, R25, R154.reuse ;  /* 0x0000009a19197220 */ /* 0x080fe20000400000 */
[----:B------:R-:W-:Y:S01]  /*6b30*/  ISETP.GT.AND P4, PT, R0, RZ, P0 ;  /* 0x000000ff0000720c */ /* 0x000fe20000784270 */
[-C--:B------:R-:W-:Y:S01]  /*6b40*/  FMUL R27, R27, R154.reuse ;  /* 0x0000009a1b1b7220 */ /* 0x080fe20000400000 */
[----:B------:R-:W-:Y:S01]  /*6b50*/  LEA.HI.X R5, R162, UR5, R171, 0x2, P2 ;  /* 0x00000005a2057c11 */ /* 0x000fe200090f14ab */
[-C--:B------:R-:W-:Y:S01]  /*6b60*/  FMUL R29, R29, R154.reuse ;  /* 0x0000009a1d1d7220 */ /* 0x080fe20000400000 */
[----:B------:R-:W-:Y:S01]  /*6b70*/  ISETP.GT.AND P2, PT, R0, 0x8, P1 ;  /* 0x000000080000780c */ /* 0x000fe20000f44270 */
[----:B------:R-:W-:Y:S01]  /*6b80*/  FMUL R31, R31, R154 ;  /* 0x0000009a1f1f7220 */ /* 0x000fe20000400000 */
[C---:B------:R-:W-:Y:S01]  /*6b90*/  SHF.L.U64.HI R7, R10.reuse, 0x5, R11 ;  /* 0x000000050a077819 */ /* 0x040fe2000001020b */
[----:B------:R0:W-:Y:S01]  /*6ba0*/  @P3 STG.E desc[UR36][R4.64], R9 ;  /* 0x0000000904003986 */ /* 0x0001e2000c101924 */
[----:B------:R-:W-:Y:S01]  /*6bb0*/  LEA R6, P3, R10, R4, 0x5 ;  /* 0x000000040a067211 */ /* 0x000fe200078628ff */
[-C--:B------:R-:W-:Y:S01]  /*6bc0*/  FMUL R11, R26, R154.reuse ;  /* 0x0000009a1a0b7220 */ /* 0x080fe20000400000 */
[----:B------:R-:W-:Y:S01]  /*6bd0*/  ISETP.GT.AND P1, PT, R3, 0x8, PT ;  /* 0x000000080300780c */ /* 0x000fe20003f24270 */
[-C--:B------:R-:W-:Y:S01]  /*6be0*/  FMUL R33, R33, R154.reuse ;  /* 0x0000009a21217220 */ /* 0x080fe20000400000 */
[C---:B------:R-:W-:Y:S01]  /*6bf0*/  ISETP.GT.AND P0, PT, R0.reuse, 0x8, P0 ;  /* 0x000000080000780c */ /* 0x040fe20000704270 */
[----:B------:R-:W-:Y:S01]  /*6c00*/  IMAD.X R7, R7, 0x1, R5, P3 ;  /* 0x0000000107077824 */ /* 0x000fe200018e0605 */
[----:B------:R-:W-:Y:S01]  /*6c10*/  ISETP.GT.AND P3, PT, R3, 0x9, PT ;  /* 0x000000090300780c */ /* 0x000fe20003f64270 */
[----:B------:R-:W-:Y:S01]  /*6c20*/  @P4 STG.E desc[UR36][R4.64+0x4], R25 ;  /* 0x0000041904004986 */ /* 0x000fe2000c101924 */
[C---:B------:R-:W-:Y:S01]  /*6c30*/  ISETP.GT.AND P4, PT, R0.reuse, RZ, P1 ;  /* 0x000000ff0000720c */ /* 0x040fe20000f84270 */
[-C--:B------:R-:W-:Y:S01]  /*6c40*/  FMUL R35, R35, R154.reuse ;  /* 0x0000009a23237220 */ /* 0x080fe20000400000 */
[C---:B------:R-:W-:Y:S01]  /*6c50*/  ISETP.GT.AND P1, PT, R0.reuse, 0x8, P1 ;  /* 0x000000080000780c */ /* 0x040fe20000f24270 */
[----:B------:R1:W-:Y:S01]  /*6c60*/  @P2 STG.E desc[UR36][R6.64], R11 ;  /* 0x0000000b06002986 */ /* 0x0003e2000c101924 */
[----:B------:R-:W-:Y:S01]  /*6c70*/  ISETP.GT.AND P2, PT, R0, RZ, P3 ;  /* 0x000000ff0000720c */ /* 0x000fe20001f44270 */
[-C--:B0-----:R-:W-:Y:S01]  /*6c80*/  FMUL R9, R28, R154.reuse ;  /* 0x0000009a1c097220 */ /* 0x081fe20000400000 */
[C---:B------:R-:W-:Y:S01]  /*6c90*/  ISETP.GT.AND P3, PT, R0.reuse, 0x8, P3 ;  /* 0x000000080000780c */ /* 0x040fe20001f64270 */
[-C--:B------:R-:W-:Y:S01]  /*6ca0*/  FMUL R37, R37, R154.reuse ;  /* 0x0000009a25257220 */ /* 0x080fe20000400000 */
[-C--:B------:R-:W-:Y:S01]  /*6cb0*/  FMUL R39, R39, R154.reuse ;  /* 0x0000009a27277220 */ /* 0x080fe20000400000 */
[----:B------:R-:W-:Y:S01]  /*6cc0*/  @P0 STG.E desc[UR36][R6.64+0x4], R27 ;  /* 0x0000041b06000986 */ /* 0x000fe2000c101924 */
[----:B------:R-:W-:Y:S01]  /*6cd0*/  ISETP.GT.AND P0, PT, R3, 0x10, PT ;  /* 0x000000100300780c */ /* 0x000fe20003f04270 */
[-C--:B------:R-:W-:Y:S01]  /*6ce0*/  FMUL R41, R41, R154.reuse ;  /* 0x0000009a29297220 */ /* 0x080fe20000400000 */
[-C--:B------:R-:W-:Y:S01]  /*6cf0*/  FMUL R43, R43, R154.reuse ;  /* 0x0000009a2b2b7220 */ /* 0x080fe20000400000 */
[----:B------:R0:W-:Y:S01]  /*6d00*/  @P4 STG.E desc[UR36][R4.64+0x20], R9 ;  /* 0x0000200904004986 */ /* 0x0001e2000c101924 */
[----:B------:R-:W-:Y:S01]  /*6d10*/  ISETP.GT.AND P4, PT, R0, RZ, P0 ;  /* 0x000000ff0000720c */ /* 0x000fe20000784270 */
[-C--:B-1----:R-:W-:Y:S01]  /*6d20*/  FMUL R11, R30, R154.reuse ;  /* 0x0000009a1e0b7220 */ /* 0x082fe20000400000 */
[C---:B------:R-:W-:Y:S01]  /*6d30*/  ISETP.GT.AND P0, PT, R0.reuse, 0x8, P0 ;  /* 0x000000080000780c */ /* 0x040fe20000704270 */
[----:B------:R-:W-:Y:S01]  /*6d40*/  @P2 STG.E desc[UR36][R4.64+0x24], R29 ;  /* 0x0000241d04002986 */ /* 0x000fe2000c101924 */
[----:B------:R-:W-:Y:S01]  /*6d50*/  ISETP.GT.AND P2, PT, R3, 0x11, PT ;  /* 0x000000110300780c */ /* 0x000fe20003f44270 */
[-C--:B------:R-:W-:Y:S01]  /*6d60*/  FMUL R45, R45, R154.reuse ;  /* 0x0000009a2d2d7220 */ /* 0x080fe20000400000 */
[-C--:B------:R-:W-:Y:S01]  /*6d70*/  FMUL R47, R47, R154.reuse ;  /* 0x0000009a2f2f7220 */ /* 0x080fe20000400000 */
[----:B------:R1:W-:Y:S01]  /*6d80*/  @P1 STG.E desc[UR36][R6.64+0x20], R11 ;  /* 0x0000200b06001986 */ /* 0x0003e2000c101924 */
[C---:B------:R-:W-:Y:S01]  /*6d90*/  ISETP.GT.AND P1, PT, R0.reuse, RZ, P2 ;  /* 0x000000ff0000720c */ /* 0x040fe20001724270 */
[-C--:B------:R-:W-:Y:S01]  /*6da0*/  FMUL R49, R49, R154.reuse ;  /* 0x0000009a31317220 */ /* 0x080fe20000400000 */
[----:B------:R-:W-:Y:S01]  /*6db0*/  ISETP.GT.AND P2, PT, R0, 0x8, P2 ;  /* 0x000000080000780c */ /* 0x000fe20001744270 */
[-C--:B0-----:R-:W-:Y:S01]  /*6dc0*/  FMUL R9, R32, R154.reuse ;  /* 0x0000009a20097220 */ /* 0x081fe20000400000 */
[----:B------:R-:W-:Y:S01]  /*6dd0*/  @P3 STG.E desc[UR36][R6.64+0x24], R31 ;  /* 0x0000241f06003986 */ /* 0x000fe2000c101924 */
[----:B------:R-:W-:Y:S01]  /*6de0*/  ISETP.GT.AND P3, PT, R3, 0x18, PT ;  /* 0x000000180300780c */ /* 0x000fe20003f64270 */
[-C--:B------:R-:W-:Y:S01]  /*6df0*/  FMUL R51, R51, R154.reuse ;  /* 0x0000009a33337220 */ /* 0x080fe20000400000 */
[-C--:B------:R-:W-:Y:S01]  /*6e00*/  FMUL R53, R53, R154.reuse ;  /* 0x0000009a35357220 */ /* 0x080fe20000400000 */
[----:B------:R0:W-:Y:S01]  /*6e10*/  @P4 STG.E desc[UR36][R4.64+0x40], R9 ;  /* 0x0000400904004986 */ /* 0x0001e2000c101924 */
[----:B------:R-:W-:Y:S01]  /*6e20*/  ISETP.GT.AND P4, PT, R0, RZ, P3 ;  /* 0x000000ff0000720c */ /* 0x000fe20001f84270 */
[-C--:B------:R-:W-:Y:S01]  /*6e30*/  FMUL R55, R55, R154.reuse ;  /* 0x0000009a37377220 */ /* 0x080fe20000400000 */
[-C--:B-1----:R-:W-:Y:S01]  /*6e40*/  FMUL R11, R34, R154.reuse ;  /* 0x0000009a220b7220 */ /* 0x082fe20000400000 */
[C---:B------:R-:W-:Y:S01]  /*6e50*/  ISETP.GT.AND P3, PT, R0.reuse, 0x8, P3 ;  /* 0x000000080000780c */ /* 0x040fe20001f64270 */
[----:B------:R-:W-:Y:S01]  /*6e60*/  @P1 STG.E desc[UR36][R4.64+0x44], R33 ;  /* 0x0000442104001986 */ /* 0x000fe2000c101924 */
[----:B------:R-:W-:Y:S01]  /*6e70*/  ISETP.GT.AND P1, PT, R3, 0x19, PT ;  /* 0x000000190300780c */ /* 0x000fe20003f24270 */
[-C--:B------:R-:W-:Y:S01]  /*6e80*/  FMUL R57, R57, R154.reuse ;  /* 0x0000009a39397220 */ /* 0x080fe20000400000 */
[-C--:B------:R-:W-:Y:S01]  /*6e90*/  FMUL R59, R59, R154.reuse ;  /* 0x0000009a3b3b7220 */ /* 0x080fe20000400000 */
[----:B------:R1:W-:Y:S01]  /*6ea0*/  @P0 STG.E desc[UR36][R6.64+0x40], R11 ;  /* 0x0000400b06000986 */ /* 0x0003e2000c101924 */
[----:B------:R-:W-:Y:S01]  /*6eb0*/  ISETP.GT.AND P0, PT, R0, RZ, P1 ;  /* 0x000000ff0000720c */ /* 0x000fe20000f04270 */
[-C--:B------:R-:W-:Y:S01]  /*6ec0*/  FMUL R61, R61, R154.reuse ;  /* 0x0000009a3d3d7220 */ /* 0x080fe20000400000 */
[-C--:B0-----:R-:W-:Y:S01]  /*6ed0*/  FMUL R9, R36, R154.reuse ;  /* 0x0000009a24097220 */ /* 0x081fe20000400000 */
[----:B------:R-:W-:Y:S01]  /*6ee0*/  @P2 STG.E desc[UR36][R6.64+0x44], R35 ;  /* 0x0000442306002986 */ /* 0x000fe2000c101924 */
[----:B------:R-:W-:Y:S01]  /*6ef0*/  ISETP.GT.AND P2, PT, R3, 0x20, PT ;  /* 0x000000200300780c */ /* 0x000fe20003f44270 */
[-C--:B------:R-:W-:Y:S01]  /*6f00*/  FMUL R63, R63, R154.reuse ;  /* 0x0000009a3f3f7220 */ /* 0x080fe20000400000 */
[C---:B------:R-:W-:Y:S01]  /*6f10*/  ISETP.GT.AND P1, PT, R0.reuse, 0x8, P1 ;  /* 0x000000080000780c */ /* 0x040fe20000f24270 */
[----:B------:R0:W-:Y:S01]  /*6f20*/  @P4 STG.E desc[UR36][R4.64+0x60], R9 ;  /* 0x0000600904004986 */ /* 0x0001e2000c101924 */
[C---:B------:R-:W-:Y:S01]  /*6f30*/  ISETP.GT.AND P4, PT, R0.reuse, RZ, P2 ;  /* 0x000000ff0000720c */ /* 0x040fe20001784270 */
[-C--:B------:R-:W-:Y:S01]  /*6f40*/  FMUL R65, R65, R154.reuse ;  /* 0x0000009a41417220 */ /* 0x080fe20000400000 */
[----:B------:R-:W-:Y:S01]  /*6f50*/  ISETP.GT.AND P2, PT, R0, 0x8, P2 ;  /* 0x000000080000780c */ /* 0x000fe20001744270 */
[-C--:B-1----:R-:W-:Y:S01]  /*6f60*/  FMUL R11, R38, R154.reuse ;  /* 0x0000009a260b7220 */ /* 0x082fe20000400000 */
[-C--:B------:R-:W-:Y:S01]  /*6f70*/  FMUL R67, R67, R154.reuse ;  /* 0x0000009a43437220 */ /* 0x080fe20000400000 */
[----:B------:R-:W-:Y:S01]  /*6f80*/  @P0 STG.E desc[UR36][R4.64+0x64], R37 ;  /* 0x0000642504000986 */ /* 0x000fe2000c101924 */
[----:B------:R-:W-:Y:S01]  /*6f90*/  ISETP.GT.AND P0, PT, R3, 0x21, PT ;  /* 0x000000210300780c */ /* 0x000fe20003f04270 */
[-C--:B------:R-:W-:Y:S01]  /*6fa0*/  FMUL R69, R69, R154.reuse ;  /* 0x0000009a45457220 */ /* 0x080fe20000400000 */
[-C--:B------:R-:W-:Y:S01]  /*6fb0*/  FMUL R71, R71, R154.reuse ;  /* 0x0000009a47477220 */ /* 0x080fe20000400000 */
[----:B------:R1:W-:Y:S01]  /*6fc0*/  @P3 STG.E desc[UR36][R6.64+0x60], R11 ;  /* 0x0000600b06003986 */ /* 0x0003e2000c101924 */
[----:B------:R-:W-:Y:S01]  /*6fd0*/  ISETP.GT.AND P3, PT, R0, RZ, P0 ;  /* 0x000000ff0000720c */ /* 0x000fe20000764270 */
[-C--:B0-----:R-:W-:Y:S01]  /*6fe0*/  FMUL R9, R40, R154.reuse ;  /* 0x0000009a28097220 */ /* 0x081fe20000400000 */
        /* <DEDUP_REMOVED lines=118> */
[----:B------:R-:W-:Y:S01]  /*7750*/  FMUL R151, R151, R154 ;  /* 0x0000009a97977220 */ /* 0x000fe20000400000 */
[----:B------:R-:W-:Y:S01]  /*7760*/  @P1 STG.E desc[UR36][R4.64+0x144], R65 ;  /* 0x0001444104001986 */ /* 0x000fe2000c101924 */
[----:B------:R-:W-:-:S03]  /*7770*/  ISETP.GT.AND P1, PT, R3, 0x59, PT ;  /* 0x000000590300780c */ /* 0x000fc60003f24270 */
[----:B------:R1:W-:Y:S01]  /*7780*/  @P0 STG.E desc[UR36][R6.64+0x140], R11 ;  /* 0x0001400b06000986 */ /* 0x0003e2000c101924 */
[----:B------:R-:W-:Y:S01]  /*7790*/  ISETP.GT.AND P0, PT, R0, RZ, P1 ;  /* 0x000000ff0000720c */ /* 0x000fe20000f04270 */
[----:B0-----:R-:W-:Y:S01]  /*77a0*/  FMUL R9, R68, R154 ;  /* 0x0000009a44097220 */ /* 0x001fe20000400000 */
[----:B------:R-:W-:Y:S01]  /*77b0*/  ISETP.GT.AND P1, PT, R0, 0x8, P1 ;  /* 0x000000080000780c */ /* 0x000fe20000f24270 */
[----:B------:R-:W-:Y:S01]  /*77c0*/  @P2 STG.E desc[UR36][R6.64+0x144], R67 ;  /* 0x0001444306002986 */ /* 0x000fe2000c101924 */
[----:B------:R-:W-:-:S03]  /*77d0*/  ISETP.GT.AND P2, PT, R3, 0x60, PT ;  /* 0x000000600300780c */ /* 0x000fc60003f44270 */
[----:B------:R0:W-:Y:S01]  /*77e0*/  @P4 STG.E desc[UR36][R4.64+0x160], R9 ;  /* 0x0001600904004986 */ /* 0x0001e2000c101924 */
[C---:B------:R-:W-:Y:S02]  /*77f0*/  ISETP.GT.AND P4, PT, R0.reuse, RZ, P2 ;  /* 0x000000ff0000720c */ /* 0x040fe40001784270 */
[----:B------:R-:W-:Y:S01]  /*7800*/  ISETP.GT.AND P2, PT, R0, 0x8, P2 ;  /* 0x000000080000780c */ /* 0x000fe20001744270 */
[----:B-1----:R-:W-:Y:S02]  /*7810*/  FMUL R11, R70, R154 ;  /* 0x0000009a460b7220 */ /* 0x002fe40000400000 */
        /* <DEDUP_REMOVED lines=225> */
[----:B------:R-:W-:Y:S01]  /*8630*/  ISETP.GT.AND P4, PT, R3, 0xf8, PT ;  /* 0x000000f80300780c */ /* 0x000fe20003f84270 */
[-C--:B------:R-:W-:Y:S01]  /*8640*/  FMUL R3, R146, R154.reuse ;  /* 0x0000009a92037220 */ /* 0x080fe20000400000 */
[----:B-1----:R-:W-:-:S03]  /*8650*/  FMUL R11, R150, R154 ;  /* 0x0000009a960b7220 */ /* 0x002fc60000400000 */
[----:B------:R-:W-:Y:S01]  /*8660*/  @P1 STG.E desc[UR36][R4.64+0x3c4], R145 ;  /* 0x0003c49104001986 */ /* 0x000fe2000c101924 */
[C---:B------:R-:W-:Y:S02]  /*8670*/  ISETP.GT.AND P1, PT, R0.reuse, RZ, P4 ;  /* 0x000000ff0000720c */ /* 0x040fe40002724270 */
[C---:B------:R-:W-:Y:S01]  /*8680*/  ISETP.GT.AND P4, PT, R0.reuse, 0x8, P4 ;  /* 0x000000080000780c */ /* 0x040fe20002784270 */
[----:B------:R-:W-:Y:S01]  /*8690*/  @P0 STG.E desc[UR36][R6.64+0x3c0], R3 ;  /* 0x0003c00306000986 */ /* 0x000fe2000c101924 */
[----:B------:R-:W-:Y:S01]  /*86a0*/  ISETP.GT.AND P0, PT, R0, RZ, P3 ;  /* 0x000000ff0000720c */ /* 0x000fe20001f04270 */
[----:B0-----:R-:W-:Y:S01]  /*86b0*/  FMUL R9, R148, R154 ;  /* 0x0000009a94097220 */ /* 0x001fe20000400000 */
[----:B------:R-:W-:Y:S01]  /*86c0*/  ISETP.GT.AND P3, PT, R0, 0x8, P3 ;  /* 0x000000080000780c */ /* 0x000fe20001f64270 */
[----:B------:R-:W-:Y:S06]  /*86d0*/  @P2 STG.E desc[UR36][R6.64+0x3c4], R147 ;  /* 0x0003c49306002986 */ /* 0x000fec000c101924 */
[----:B------:R-:W-:Y:S04]  /*86e0*/  @P1 STG.E desc[UR36][R4.64+0x3e0], R9 ;  /* 0x0003e00904001986 */ /* 0x000fe8000c101924 */
[----:B------:R0:W-:Y:S02]  /*86f0*/  @P0 STG.E desc[UR36][R4.64+0x3e4], R149 ;  /* 0x0003e49504000986 */ /* 0x0001e4000c101924 */
[----:B0-----:R-:W-:-:S02]  /*8700*/  @P4 IMAD.MOV.U32 R4, RZ, RZ, R6 ;  /* 0x000000ffff044224 */ /* 0x001fc400078e0006 */
[----:B------:R-:W-:-:S05]  /*8710*/  @P4 IMAD.MOV.U32 R5, RZ, RZ, R7 ;  /* 0x000000ffff054224 */ /* 0x000fca00078e0007 */
[----:B------:R0:W-:Y:S04]  /*8720*/  @P4 STG.E desc[UR36][R4.64+0x3e0], R11 ;  /* 0x0003e00b04004986 */ /* 0x0001e8000c101924 */
[----:B------:R0:W-:Y:S02]  /*8730*/  @P3 STG.E desc[UR36][R6.64+0x3e4], R151 ;  /* 0x0003e49706003986 */ /* 0x0001e4000c101924 */
.L_x_286:
[----:B------:R-:W-:Y:S05]  /*8740*/  BSYNC B0 ;  /* 0x0000000000007941 */ /* 0x000fea0003800000 */
.L_x_32:
[----:B------:R-:W-:Y:S01]  /*8750*/  ULDC UR4, c[0x0][0xc] ;  /* 0x0000030000047ab9 */ /* 0x000fe20000000800 */
[----:B------:R-:W-:Y:S01]  /*8760*/  ULDC UR5, c[0x0][0x10] ;  /* 0x0000040000057ab9 */ /* 0x000fe20000000800 */
[----:B0-----:R-:W0:Y:S01]  /*8770*/  LDC R3, c[0x0][0x14] ;  /* 0x00000500ff037b82 */ /* 0x001e220000000800 */
[----:B------:R-:W-:Y:S01]  /*8780*/  UIMAD.WIDE.U32 UR4, UR4, UR5, URZ ;  /* 0x00000005040472a5 */ /* 0x000fe2000f8e003f */
[----:B------:R-:W-:Y:S01]  /*8790*/  PRMT R0, RZ, 0x7610, R0 ;  /* 0x00007610ff007816 */ /* 0x000fe20000000000 */
[----:B------:R-:W-:Y:S02]  /*87a0*/  IMAD.MOV.U32 R152, RZ, RZ, -0x1 ;  /* 0xffffffffff987424 */ /* 0x000fe400078e00ff */
[----:B------:R-:W-:Y:S02]  /*87b0*/  IMAD.MOV.U32 R23, RZ, RZ, -0x1 ;  /* 0xffffffffff177424 */ /* 0x000fe400078e00ff */
[----:B0-----:R-:W-:-:S04]  /*87c0*/  IMAD.WIDE.U32 R16, R3, UR4, R16 ;  /* 0x0000000403107c25 */ /* 0x001fc8000f8e0010 */
[----:B------:R-:W-:Y:S01]  /*87d0*/  IMAD R3, R3, UR5, RZ ;  /* 0x0000000503037c24 */ /* 0x000fe2000f8e02ff */
[----:B------:R-:W-:Y:S02]  /*87e0*/  ULDC.64 UR4, c[0x0][0x650] ;  /* 0x0001940000047ab9 */ /* 0x000fe40000000a00 */
[----:B------:R-:W-:Y:S01]  /*87f0*/  ISETP.GE.U32.AND P0, PT, R16, UR4, PT ;  /* 0x0000000410007c0c */ /* 0x000fe2000bf06070 */
[----:B------:R-:W-:-:S05]  /*8800*/  IMAD.IADD R17, R17, 0x1, R3 ;  /* 0x0000000111117824 */ /* 0x000fca00078e0203 */
[----:B------:R-:W-:-:S13]  /*8810*/  ISETP.GE.U32.AND.EX P0, PT, R17, UR5, PT, P0 ;  /* 0x0000000511007c0c */ /* 0x000fda000bf06100 */
[----:B------:R-:W-:Y:S05]  /*8820*/  @P0 BRA `(.L_x_287) ;  /* 0x0000000400640947 */ /* 0x000fea0003800000 */
[----:B------:R-:W0:Y:S01]  /*8830*/  S2R R12, SR_CTAID.X ;  /* 0x00000000000c7919 */ /* 0x000e220000002500 */
[----:B----4-:R-:W4:Y:S01]  /*8840*/  LDC.64 R10, c[0x0][0x628] ;  /* 0x00018a00ff0a7b82 */ /* 0x010f220000000a00 */
[----:B------:R-:W-:Y:S01]  /*8850*/  ULDC UR4, c[0x0][0x150] ;  /* 0x0000540000047ab9 */ /* 0x000fe20000000800 */
[----:B-123--:R-:W-:Y:S01]  /*8860*/  IMAD.MOV.U32 R8, RZ, RZ, R16 ;  /* 0x000000ffff087224 */ /* 0x00efe200078e0010 */
[----:B------:R-:W1:Y:S01]  /*8870*/  S2R R24, SR_CTAID.Y ;  /* 0x0000000000187919 */ /* 0x000e620000002600 */
[----:B------:R-:W-:-:S04]  /*8880*/  IMAD.MOV.U32 R9, RZ, RZ, R17 ;  /* 0x000000ffff097224 */ /* 0x000fc800078e0011 */
[----:B------:R-:W2:Y:S08]  /*8890*/  LDC R21, c[0x0][0x144] ;  /* 0x00005100ff157b82 */ /* 0x000eb00000000800 */
[----:B------:R-:W3:Y:S08]  /*88a0*/  LDC R0, c[0x0][0x630] ;  /* 0x00018c00ff007b82 */ /* 0x000ef00000000800 */
[----:B------:R-:W1:Y:S01]  /*88b0*/  LDC.64 R14, c[0x0][0x620] ;  /* 0x00018800ff0e7b82 */ /* 0x000e620000000a00 */
[----:B----4-:R-:W-:-:S04]  /*88c0*/  ISETP.NE.U32.AND P0, PT, R10, RZ, PT ;  /* 0x000000ff0a00720c */ /* 0x010fc80003f05070 */
[----:B------:R-:W-:Y:S02]  /*88d0*/  ISETP.NE.AND.EX P0, PT, R11, RZ, PT, P0 ;  /* 0x000000ff0b00720c */ /* 0x000fe40003f05300 */
[----:B0-----:R-:W-:-:S05]  /*88e0*/  I2FP.F32.U32 R3, R12 ;  /* 0x0000000c00037245 */ /* 0x001fca0000201000 */
[----:B------:R-:W-:-:S04]  /*88f0*/  FMUL R3, R3, UR4 ;  /* 0x0000000403037c20 */ /* 0x000fc80008400000 */
[----:B------:R0:W4:Y:S02]  /*8900*/  F2I.U32.TRUNC.NTZ R20, R3 ;  /* 0x0000000300147305 */ /* 0x000124000020f000 */
[----:B--23--:R-:W-:Y:S05]  /*8910*/  @!P0 BRA `(.L_x_288) ;  /* 0x0000000000288947 */ /* 0x00cfea0003800000 */
[----:B0-----:R-:W0:Y:S02]  /*8920*/  LDC R3, c[0x0][0x634] ;  /* 0x00018d00ff037b82 */ /* 0x001e240000000800 */
        /* <DEDUP_REMOVED lines=9> */
.L_x_288:
[----:B------:R-:W2:Y:S01]  /*89c0*/  LDC.64 R30, c[0x0][0x640] ;  /* 0x00019000ff1e7b82 */ /* 0x000ea20000000a00 */
[-CC-:B------:R-:W-:Y:S01]  /*89d0*/  SHF.R.U64 R23, R8, R0.reuse, R9.reuse ;  /* 0x0000000008177219 */ /* 0x180fe20000001209 */
[----:B----4-:R-:W-:Y:S01]  /*89e0*/  IMAD.MOV R20, RZ, RZ, -R20 ;  /* 0x000000ffff147224 */ /* 0x010fe200078e0a14 */
[----:B------:R-:W-:Y:S01]  /*89f0*/  SHF.R.U32.HI R0, RZ, R0, R9 ;  /* 0x00000000ff007219 */ /* 0x000fe20000011609 */
[----:B------:R-:W-:Y:S01]  /*8a00*/  ULDC UR4, c[0x0][0x154] ;  /* 0x0000550000047ab9 */ /* 0x000fe20000000800 */
[----:B0-----:R-:W-:Y:S01]  /*8a10*/  IADD3 R3, P0, RZ, -R23, RZ ;  /* 0x80000017ff037210 */ /* 0x001fe20007f1e0ff */
[----:B------:R-:W-:Y:S02]  /*8a20*/  IMAD R26, R21, R20, R12 ;  /* 0x00000014151a7224 */ /* 0x000fe400078e020c */
[----:B------:R-:W0:Y:S01]  /*8a30*/  LDC R6, c[0x0][0x618] ;  /* 0x00018600ff067b82 */ /* 0x000e220000000800 */
[----:B------:R-:W-:Y:S02]  /*8a40*/  IMAD.MOV.U32 R7, RZ, RZ, 0x1 ;  /* 0x00000001ff077424 */ /* 0x000fe400078e00ff */
[----:B------:R-:W-:-:S04]  /*8a50*/  IMAD.X R5, RZ, RZ, ~R0, P0 ;  /* 0x000000ffff057224 */ /* 0x000fc800000e0e00 */
[-C--:B-1----:R-:W-:Y:S01]  /*8a60*/  IMAD R0, R5, R14.reuse, RZ ;  /* 0x0000000e05007224 */ /* 0x082fe200078e02ff */
[----:B------:R-:W1:Y:S01]  /*8a70*/  LDC R8, c[0x0][0x608] ;  /* 0x00018200ff087b82 */ /* 0x000e620000000800 */
[----:B------:R-:W-:-:S04]  /*8a80*/  IMAD.WIDE.U32 R4, R3, R14, R16 ;  /* 0x0000000e03047225 */ /* 0x000fc800078e0010 */
[----:B------:R-:W-:Y:S01]  /*8a90*/  IMAD R3, R3, R15, R0 ;  /* 0x0000000f03037224 */ /* 0x000fe200078e0200 */
[----:B------:R-:W-:Y:S02]  /*8aa0*/  I2FP.F32.U32 R0, R24 ;  /* 0x0000001800007245 */ /* 0x000fe40000201000 */
[----:B------:R-:W3:Y:S01]  /*8ab0*/  LDC R28, c[0x0][0x658] ;  /* 0x00019600ff1c7b82 */ /* 0x000ee20000000800 */
[----:B------:R-:W-:Y:S01]  /*8ac0*/  IMAD.IADD R3, R5, 0x1, R3 ;  /* 0x0000000105037824 */ /* 0x000fe200078e0203 */
[----:B--2---:R-:W-:Y:S01]  /*8ad0*/  ISETP.NE.U32.AND P0, PT, R30, RZ, PT ;  /* 0x000000ff1e00720c */ /* 0x004fe20003f05070 */
[----:B------:R-:W-:Y:S01]  /*8ae0*/  FMUL R0, R0, UR4 ;  /* 0x0000000400007c20 */ /* 0x000fe20008400000 */
[----:B------:R-:W-:Y:S02]  /*8af0*/  IMAD.MOV.U32 R5, RZ, RZ, -0x1 ;  /* 0xffffffffff057424 */ /* 0x000fe400078e00ff */
[----:B------:R-:W-:Y:S01]  /*8b00*/  ISETP.NE.AND.EX P0, PT, R31, RZ, PT, P0 ;  /* 0x000000ff1f00720c */ /* 0x000fe20003f05300 */
[----:B------:R2:W4:Y:S01]  /*8b10*/  F2I.U32.TRUNC.NTZ R13, R0 ;  /* 0x00000000000d7305 */ /* 0x000522000020f000 */
[----:B------:R-:W2:Y:S01]  /*8b20*/  LDC R15, c[0x0][0x148] ;  /* 0x00005200ff0f7b82 */ /* 0x000ea20000000800 */
[----:B0-----:R-:W-:-:S02]  /*8b30*/  SHF.R.U64 R12, R4, R6, R3 ;  /* 0x00000006040c7219 */ /* 0x001fc40000001203 */
[----:B------:R-:W-:-:S05]  /*8b40*/  SHF.R.U32.HI R3, RZ, R6, R3 ;  /* 0x00000006ff037219 */ /* 0x000fca0000011603 */
[----:B------:R-:W0:Y:S01]  /*8b50*/  LDC R20, c[0x0][0x600] ;  /* 0x00018000ff147b82 */ /* 0x000e220000000800 */
[-CC-:B-1----:R-:W-:Y:S02]  /*8b60*/  SHF.R.U64 R10, R12, R8.reuse, R3.reuse ;  /* 0x000000080c0a7219 */ /* 0x182fe40000001203 */
[----:B------:R-:W-:-:S05]  /*8b70*/  SHF.R.U32.HI R3, RZ, R8, R3 ;  /* 0x00000008ff037219 */ /* 0x000fca0000011603 */
[----:B------:R-:W1:Y:S01]  /*8b80*/  LDC R21, c[0x0][0x648] ;  /* 0x00019200ff157b82 */ /* 0x000e620000000800 */
[-C--:B---3--:R-:W-:Y:S02]  /*8b90*/  SHF.L.U32 R4, R5, R28.reuse, RZ ;  /* 0x0000001c05047219 */ /* 0x088fe400000006ff */
[-CC-:B------:R-:W-:Y:S02]  /*8ba0*/  SHF.R.U64 R14, R10, R28.reuse, R3.reuse ;  /* 0x0000001c0a0e7219 */ /* 0x180fe40000001203 */
[----:B------:R-:W-:Y:S02]  /*8bb0*/  SHF.R.U32.HI R5, RZ, R28, R3 ;  /* 0x0000001cff057219 */ /* 0x000fe40000011603 */
[----:B------:R-:W-:Y:S01]  /*8bc0*/  LOP3.LUT R153, RZ, R4, RZ, 0x33, !PT ;  /* 0x00000004ff997212 */ /* 0x000fe200078e33ff */
[----:B------:R-:W3:Y:S01]  /*8bd0*/  LDC R25, c[0x0][0x638] ;  /* 0x00018e00ff197b82 */ /* 0x000ee20000000800 */
[----:B------:R-:W-:Y:S01]  /*8be0*/  SHF.L.U32 R28, R7, R28, RZ ;  /* 0x0000001c071c7219 */ /* 0x000fe200000006ff */
[----:B------:R-:W-:-:S06]  /*8bf0*/  IMAD.MOV.U32 R4, RZ, RZ, R14 ;  /* 0x000000ffff047224 */ /* 0x000fcc00078e000e */
[----:B------:R-:W0:Y:S01]  /*8c00*/  LDC R27, c[0x0][0x610] ;  /* 0x00018400ff1b7b82 */ /* 0x000e220000000800 */
[----:B----4-:R-:W-:Y:S05]  /*8c10*/  @!P0 BRA `(.L_x_289) ;  /* 0x0000000000288947 */ /* 0x010fea0003800000 */
        /* <DEDUP_REMOVED lines=10> */
.L_x_289:
[----:B------:R-:W-:Y:S01]  /*8cc0*/  ISETP.NE.AND P0, PT, R2, 0x1, PT ;  /* 0x000000010200780c */ /* 0x000fe20003f05270 */
[----:B------:R-:W-:Y:S01]  /*8cd0*/  IMAD.MOV R13, RZ, RZ, -R13 ;  /* 0x000000ffff0d7224 */ /* 0x000fe200078e0a0d */
[----:B-12---:R-:W-:Y:S01]  /*8ce0*/  SHF.R.U64 R0, R4, R21, R5 ;  /* 0x0000001504007219 */ /* 0x006fe20000001205 */
[----:B0-----:R-:W-:Y:S01]  /*8cf0*/  VIADD R5, R20, 0xffffffff ;  /* 0xffffffff14057836 */ /* 0x001fe20000000000 */
[----:B------:R-:W-:-:S03]  /*8d00*/  LOP3.LUT R153, R10, R153, RZ, 0xc0, !PT ;  /* 0x000000990a997212 */ /* 0x000fc600078ec0ff */
[----:B------:R-:W-:Y:S01]  /*8d10*/  IMAD.MOV R3, RZ, RZ, -R0 ;  /* 0x000000ffff037224 */ /* 0x000fe200078e0a00 */
[----:B------:R-:W-:Y:S01]  /*8d20*/  LOP3.LUT R5, R12, R5, RZ, 0xc0, !PT ;  /* 0x000000050c057212 */ /* 0x000fe200078ec0ff */
[----:B------:R-:W-:Y:S02]  /*8d30*/  IMAD R153, R28, R0, R153 ;  /* 0x000000001c997224 */ /* 0x000fe400078e0299 */
[----:B---3--:R-:W-:Y:S02]  /*8d40*/  IMAD R0, R3, R25, R14 ;  /* 0x0000001903007224 */ /* 0x008fe400078e020e */
[----:B------:R-:W-:Y:S02]  /*8d50*/  @P0 IMAD R26, R15, R13, R24 ;  /* 0x0000000d0f1a0224 */ /* 0x000fe400078e0218 */
[----:B------:R-:W-:Y:S02]  /*8d60*/  IMAD R4, R0, R20, R5 ;  /* 0x0000001400047224 */ /* 0x000fe400078e0205 */
[----:B------:R-:W-:-:S02]  /*8d70*/  IMAD R153, R153, R27, R26 ;  /* 0x0000001b99997224 */ /* 0x000fc400078e021a */
[----:B------:R-:W-:-:S03]  /*8d80*/  IMAD.MOV.U32 R3, RZ, RZ, 0x1 ;  /* 0x00000001ff037424 */ /* 0x000fc600078e00ff */
[----:B------:R-:W-:Y:S02]  /*8d90*/  SEL R152, R4, R153, !P0 ;  /* 0x0000009904987207 */ /* 0x000fe40004000000 */
[----:B------:R-:W-:Y:S02]  /*8da0*/  PRMT R0, R3, 0x7610, R0 ;  /* 0x0000761003007816 */ /* 0x000fe40000000000 */
[----:B------:R-:W-:-:S07]  /*8db0*/  SEL R153, R153, R4, !P0 ;  /* 0x0000000499997207 */ /* 0x000fce0004000000 */
.L_x_287:
[----:B------:R-:W-:-:S13]  /*8dc0*/  LOP3.LUT P0, RZ, R0, 0xff, RZ, 0xc0, !PT ;  /* 0x000000ff00ff7812 */ /* 0x000fda000780c0ff */
[----:B------:R-:W-:Y:S05]  /*8dd0*/  @P0 BRA `(.L_x_290) ;  /* 0xffffff8000dc0947 */ /* 0x000fea000383ffff */
[----:B------:R-:W-:Y:S05]  /*8de0*/  EXIT ;  /* 0x000000000000794d */ /* 0x000fea0003800000 */
.L_x_7:
[----:B0-----:R-:W-:Y:S01]  /*8df0*/  ULDC.64 UR4, c[0x0][0x650] ;  /* 0x0001940000047ab9 */ /* 0x001fe20000000a00 */
        /* <DEDUP_REMOVED lines=25> */
.L_x_292:
[----:B------:R-:W0:Y:S01]  /*8f90*/  LDC.64 R26, c[0x0][0x640] ;  /* 0x00019000ff1a7b82 */ /* 0x000e220000000a00 */
[-CC-:B------:R-:W-:Y:S01]  /*8fa0*/  SHF.R.U64 R20, R12, R8.reuse, R13.reuse ;  /* 0x000000080c147219 */ /* 0x180fe2000000120d */
[----:B------:R-:W-:Y:S01]  /*8fb0*/  IMAD.MOV.U32 R30, RZ, RZ, 0x1 ;  /* 0x00000001ff1e7424 */ /* 0x000fe200078e00ff */
[----:B------:R-:W-:Y:S02]  /*8fc0*/  SHF.R.U32.HI R6, RZ, R8, R13 ;  /* 0x00000008ff067219 */ /* 0x000fe4000001160d */
[----:B------:R-:W-:-:S03]  /*8fd0*/  IADD3 R11, P0, RZ, -R20, RZ ;  /* 0x80000014ff0b7210 */ /* 0x000fc60007f1e0ff */
[----:B------:R-:W1:Y:S02]  /*8fe0*/  LDC R10, c[0x0][0x618] ;  /* 0x00018600ff0a7b82 */ /* 0x000e640000000800 */
[----:B------:R-:W-:-:S04]  /*8ff0*/  IMAD.X R7, RZ, RZ, ~R6, P0 ;  /* 0x000000ffff077224 */ /* 0x000fc800000e0e06 */
[-C--:B------:R-:W-:Y:S02]  /*9000*/  IMAD R8, R7, R22.reuse, RZ ;  /* 0x0000001607087224 */ /* 0x080fe400078e02ff */
[----:B------:R-:W2:Y:S01]  /*9010*/  LDC R12, c[0x0][0x608] ;  /* 0x00018200ff0c7b82 */ /* 0x000ea20000000800 */
[----:B------:R-:W-:-:S04]  /*9020*/  IMAD.WIDE.U32 R6, R11, R22, R16 ;  /* 0x000000160b067225 */ /* 0x000fc800078e0010 */
[----:B------:R-:W-:-:S03]  /*9030*/  IMAD R11, R11, R23, R8 ;  /* 0x000000170b0b7224 */ /* 0x000fc600078e0208 */
[----:B------:R-:W3:Y:S01]  /*9040*/  LDC R25, c[0x0][0x658] ;  /* 0x00019600ff197b82 */ /* 0x000ee20000000800 */
[----:B------:R-:W-:Y:S01]  /*9050*/  IMAD.IADD R7, R7, 0x1, R11 ;  /* 0x0000000107077824 */ /* 0x000fe200078e020b */
[----:B0-----:R-:W-:-:S04]  /*9060*/  ISETP.NE.U32.AND P0, PT, R26, RZ, PT ;  /* 0x000000ff1a00720c */ /* 0x001fc80003f05070 */
[----:B------:R-:W-:Y:S02]  /*9070*/  ISETP.NE.AND.EX P0, PT, R27, RZ, PT, P0 ;  /* 0x000000ff1b00720c */ /* 0x000fe40003f05300 */
[----:B------:R-:W0:Y:S01]  /*9080*/  LDC R23, c[0x0][0x600] ;  /* 0x00018000ff177b82 */ /* 0x000e220000000800 */
[-CC-:B-1----:R-:W-:Y:S02]  /*9090*/  SHF.R.U64 R8, R6, R10.reuse, R7.reuse ;  /* 0x0000000a06087219 */ /* 0x182fe40000001207 */
[----:B------:R-:W-:Y:S01]  /*90a0*/  SHF.R.U32.HI R7, RZ, R10, R7 ;  /* 0x0000000aff077219 */ /* 0x000fe20000011607 */
[----:B------:R-:W-:-:S04]  /*90b0*/  IMAD.MOV.U32 R10, RZ, RZ, -0x1 ;  /* 0xffffffffff0a7424 */ /* 0x000fc800078e00ff */
        /* <DEDUP_REMOVED lines=21> */
.L_x_293:
[----:B------:R-:W-:Y:S01]  /*9210*/  ISETP.NE.AND P0, PT, R2, 0x1, PT ;  /* 0x000000010200780c */ /* 0x000fe20003f05270 */
[----:B0-----:R-:W-:Y:S01]  /*9220*/  VIADD R11, R23, 0xffffffff ;  /* 0xffffffff170b7836 */ /* 0x001fe20000000000 */
[----:B-1----:R-:W-:Y:S02]  /*9230*/  SHF.R.U64 R6, R6, R24, R7 ;  /* 0x0000001806067219 */ /* 0x002fe40000001207 */
[----:B------:R-:W-:Y:S02]  /*9240*/  SHF.L.U32 R30, R30, R25, RZ ;  /* 0x000000191e1e7219 */ /* 0x000fe400000006ff */
[----:B------:R-:W-:Y:S01]  /*9250*/  LOP3.LUT R5, R21, R32, RZ, 0xc0, !PT ;  /* 0x0000002015057212 */ /* 0x000fe200078ec0ff */
[----:B------:R-:W-:-:S04]  /*9260*/  IMAD.MOV R7, RZ, RZ, -R6 ;  /* 0x000000ffff077224 */ /* 0x000fc800078e0a06 */
[----:B------:R-:W-:Y:S01]  /*9270*/  IMAD R6, R30, R6, R5 ;  /* 0x000000061e067224 */ /* 0x000fe200078e0205 */
[----:B------:R-:W-:Y:S01]  /*9280*/  LOP3.LUT R5, R8, R11, RZ, 0xc0, !PT ;  /* 0x0000000b08057212 */ /* 0x000fe200078ec0ff */
[----:B------:R-:W-:Y:S02]  /*9290*/  @P0 IMAD R3, R9, R14, R4 ;  /* 0x0000000e09030224 */ /* 0x000fe400078e0204 */
[----:B--2---:R-:W-:Y:S02]  /*92a0*/  IMAD R4, R7, R28, R22 ;  /* 0x0000001c07047224 */ /* 0x004fe400078e0216 */
[----:B---3--:R-:W-:Y:S02]  /*92b0*/  IMAD R3, R6, R29, R3 ;  /* 0x0000001d06037224 */ /* 0x008fe400078e0203 */
[----:B------:R-:W-:Y:S02]  /*92c0*/  IMAD R4, R4, R23, R5 ;  /* 0x0000001704047224 */ /* 0x000fe400078e0205 */
[----:B------:R-:W-:-:S02]  /*92d0*/  IMAD.MOV.U32 R8, RZ, RZ, 0x1 ;  /* 0x00000001ff087424 */ /* 0x000fc400078e00ff */
[----:B------:R-:W-:Y:S01]  /*92e0*/  IMAD.MOV.U32 R6, RZ, RZ, R20 ;  /* 0x000000ffff067224 */ /* 0x000fe200078e0014 */
[----:B------:R-:W-:Y:S02]  /*92f0*/  SEL R7, R4, R3, !P0 ;  /* 0x0000000304077207 */ /* 0x000fe40004000000 */
[----:B------:R-:W-:-:S07]  /*9300*/  SEL R13, R3, R4, !P0 ;  /* 0x00000004030d7207 */ /* 0x000fce0004000000 */
.L_x_291:
[----:B------:R-:W-:-:S08]  /*9310*/  NOP ;  /* 0x0000000000007918 */ /* 0x000fd00000000000 */
[----:B------:R-:W0:-:S00]  /*9320*/  USETMAXREG.DEALLOC.CTAPOOL 0x28 ;  /* 0x00000028000079c8 */ /* 0x000e0000080e0500 */
[----:B0-----:R-:W-:-:S13]  /*9330*/  ISETP.NE.AND P0, PT, R0, RZ, PT ;  /* 0x000000ff0000720c */ /* 0x001fda0003f05270 */
[----:B------:R-:W-:Y:S05]  /*9340*/  @P0 EXIT ;  /* 0x000000000000094d */ /* 0x000fea0003800000 */
[----:B------:R-:W-:Y:S01]  /*9350*/  LOP3.LUT P0, RZ, R8, 0xff, RZ, 0xc0, !PT ;  /* 0x000000ff08ff7812 */ /* 0x000fe2000780c0ff */
[----:B------:R-:W-:Y:S02]  /*9360*/  IMAD.MOV.U32 R0, RZ, RZ, 0x1 ;  /* 0x00000001ff007424 */ /* 0x000fe400078e00ff */
[----:B------:R-:W-:-:S10]  /*9370*/  IMAD.MOV.U32 R3, RZ, RZ, RZ ;  /* 0x000000ffff037224 */ /* 0x000fd400078e00ff */
[----:B------:R-:W-:Y:S05]  /*9380*/  @!P0 BRA `(.L_x_294) ;  /* 0x0000000c00748947 */ /* 0x000fea0003800000 */
[----:B------:R-:W0:Y:S01]  /*9390*/  LDC R0, c[0x0][0x28c] ;  /* 0x0000a300ff007b82 */ /* 0x000e220000000800 */
[----:B------:R-:W-:Y:S01]  /*93a0*/  ULDC UR5, c[0x0][0x658] ;  /* 0x0001960000057ab9 */ /* 0x000fe20000000800 */
[----:B------:R-:W-:Y:S01]  /*93b0*/  UMOV UR7, 0xffffffff ;  /* 0xffffffff00077882 */ /* 0x000fe20000000000 */
[----:B------:R-:W-:Y:S01]  /*93c0*/  ULDC UR6, c[0x0][0xc] ;  /* 0x0000030000067ab9 */ /* 0x000fe20000000800 */
[----:B------:R-:W-:Y:S01]  /*93d0*/  USHF.L.U32 UR9, UR7, UR5, URZ ;  /* 0x0000000507097299 */ /* 0x000fe2000800063f */
[----:B------:R-:W-:Y:S01]  /*93e0*/  BSSY B0, `(.L_x_294) ;  /* 0x00000d7000007945 */ /* 0x000fe20003800000 */
[----:B------:R-:W-:Y:S01]  /*93f0*/  UMOV UR8, 0x1 ;  /* 0x0000000100087882 */ /* 0x000fe20000000000 */
[----:B------:R-:W-:Y:S01]  /*9400*/  ULDC UR7, c[0x0][0x10] ;  /* 0x0000040000077ab9 */ /* 0x000fe20000000800 */
[----:B------:R-:W1:Y:S01]  /*9410*/  S2UR UR10, SR_CgaCtaId ;  /* 0x00000000000a79c3 */ /* 0x000e620000008800 */
[----:B------:R-:W-:Y:S01]  /*9420*/  UIMAD.WIDE.U32 UR6, UR6, UR7, URZ ;  /* 0x00000007060672a5 */ /* 0x000fe2000f8e003f */
[----:B------:R-:W-:Y:S01]  /*9430*/  IMAD.MOV.U32 R9, RZ, RZ, 0x1 ;  /* 0x00000001ff097424 */ /* 0x000fe200078e00ff */
[----:B------:R-:W-:Y:S01]  /*9440*/  USHF.L.U32 UR5, UR8, UR5, URZ ;  /* 0x0000000508057299 */ /* 0x000fe2000800063f */
[----:B------:R-:W-:Y:S01]  /*9450*/  LOP3.LUT R12, R19, 0x2, RZ, 0xfc, !PT ;  /* 0x00000002130c7812 */ /* 0x000fe200078efcff */
[----:B------:R-:W-:Y:S01]  /*9460*/  ULDC UR4, c[0x0][0x600] ;  /* 0x0001800000047ab9 */ /* 0x000fe20000000800 */
[----:B------:R-:W-:Y:S01]  /*9470*/  ULDC UR8, c[0x0][0x14] ;  /* 0x0000050000087ab9 */ /* 0x000fe20000000800 */
[----:B------:R-:W-:-:S02]  /*9480*/  UIADD3 UR4, UR4, -0x1, URZ ;  /* 0xffffffff04047890 */ /* 0x000fc4000fffe03f */
[----:B------:R-:W-:Y:S02]  /*9490*/  UIMAD.WIDE.U32 UR30, UR6, UR8, URZ ;  /* 0x00000008061e72a5 */ /* 0x000fe4000f8e003f */
[----:B------:R-:W-:Y:S02]  /*94a0*/  UIMAD UR7, UR7, UR8, URZ ;  /* 0x00000008070772a4 */ /* 0x000fe4000f8e023f */
[----:B------:R-:W-:Y:S02]  /*94b0*/  ULOP3.LUT UR6, URZ, UR9, URZ, 0x33, !UPT ;  /* 0x000000093f067292 */ /* 0x000fe4000f8e333f */
[----:B------:R-:W-:Y:S01]  /*94c0*/  UIADD3 UR7, UR31, UR7, URZ ;  /* 0x000000071f077290 */ /* 0x000fe2000fffe03f */
[----:B0-----:R-:W-:Y:S01]  /*94d0*/  VIADD R0, R0, 0x3f ;  /* 0x0000003f00007836 */ /* 0x001fe20000000000 */
[----:B------:R-:W-:-:S04]  /*94e0*/  ULDC.64 UR38, c[0x0][0x198] ;  /* 0x0000660000267ab9 */ /* 0x000fc80000000a00 */
[----:B------:R-:W-:Y:S01]  /*94f0*/  SHF.R.S32.HI R3, RZ, 0x1f, R0 ;  /* 0x0000001fff037819 */ /* 0x000fe20000011400 */
[----:B-1----:R-:W-:-:S03]  /*9500*/  IMAD.U32 R10, RZ, RZ, UR10 ;  /* 0x0000000aff0a7e24 */ /* 0x002fc6000f8e00ff */
[----:B------:R-:W-:Y:S01]  /*9510*/  LEA.HI R3, R3, R0, RZ, 0x6 ;  /* 0x0000000003037211 */ /* 0x000fe200078f30ff */
[----:B------:R-:W-:-:S03]  /*9520*/  IMAD.MOV.U32 R0, RZ, RZ, 0x1 ;  /* 0x00000001ff007424 */ /* 0x000fc600078e00ff */
[----:B------:R-:W-:Y:S01]  /*9530*/  SHF.R.S32.HI R8, RZ, 0x6, R3 ;  /* 0x00000006ff087819 */ /* 0x000fe20000011403 */
[----:B------:R-:W-:-:S04]  /*9540*/  IMAD.MOV.U32 R3, RZ, RZ, RZ ;  /* 0x000000ffff037224 */ /* 0x000fc800078e00ff */
[----:B------:R-:W-:-:S07]  /*9550*/  VIADD R11, R8, 0x1 ;  /* 0x00000001080b7836 */ /* 0x000fce0000000000 */
.L_x_305:
[----:B------:R-:W-:-:S03]  /*9560*/  UMOV UR8, 0xffffffff ;  /* 0xffffffff00087882 */ /* 0x000fc60000000000 */
[----:B------:R-:W-:Y:S05]  /*9570*/  BRA.DIV UR8, `(.L_x_295) ;  /* 0x0000000e08987947 */ /* 0x000fea000b800000 */
[----:B------:R-:W-:-:S13]  /*9580*/  ELECT P6, URZ, PT ;  /* 0x00000000003f782f */ /* 0x000fda00038c0000 */
.L_x_314:
[----:B------:R-:W0:Y:S01]  /*9590*/  LDC R4, c[0x0][0x28c] ;  /* 0x0000a300ff047b82 */ /* 0x000e220000000800 */
[----:B------:R-:W-:Y:S01]  /*95a0*/  BSSY B1, `(.L_x_296) ;  /* 0x0000047000017945 */ /* 0x000fe20003800000 */
[----:B0-----:R-:W-:-:S13]  /*95b0*/  ISETP.LT.OR P6, PT, R4, 0x1, !P6 ;  /* 0x000000010400780c */ /* 0x001fda00077c1670 */
[----:B------:R-:W-:Y:S05]  /*95c0*/  @P6 BRA `(.L_x_297) ;  /* 0x0000000400106947 */ /* 0x000fea0003800000 */
[----:B------:R-:W-:Y:S02]  /*95d0*/  IMAD R13, R13, 0x2, R10 ;  /* 0x000000020d0d7824 */ /* 0x000fe400078e020a */
[----:B------:R-:W-:Y:S02]  /*95e0*/  IMAD.SHL.U32 R15, R7, 0x100, RZ ;  /* 0x00000100070f7824 */ /* 0x000fe400078e00ff */
[----:B------:R-:W-:Y:S02]  /*95f0*/  IMAD.MOV.U32 R21, RZ, RZ, RZ ;  /* 0x000000ffff157224 */ /* 0x000fe400078e00ff */
[----:B------:R-:W-:Y:S02]  /*9600*/  IMAD.MOV.U32 R4, RZ, RZ, R11 ;  /* 0x000000ffff047224 */ /* 0x000fe400078e000b */
[----:B------:R-:W-:Y:S02]  /*9610*/  IMAD.MOV.U32 R5, RZ, RZ, R0 ;  /* 0x000000ffff057224 */ /* 0x000fe400078e0000 */
[----:B------:R-:W-:-:S02]  /*9620*/  IMAD.MOV.U32 R7, RZ, RZ, R3 ;  /* 0x000000ffff077224 */ /* 0x000fc400078e0003 */
[----:B------:R-:W-:-:S07]  /*9630*/  IMAD.SHL.U32 R20, R13, 0x40, RZ ;  /* 0x000000400d147824 */ /* 0x000fce00078e00ff */
.L_x_300:
[----:B------:R-:W0:Y:S01]  /*9640*/  S2UR UR8, SR_CgaCtaId ;  /* 0x00000000000879c3 */ /* 0x000e220000008800 */
[----:B------:R-:W-:Y:S02]  /*9650*/  MOV R13, 0x400 ;  /* 0x00000400000d7802 */ /* 0x000fe40000000f00 */
[----:B------:R-:W-:-:S13]  /*9660*/  LOP3.LUT P1, RZ, R18, 0x7f, RZ, 0xc0, !PT ;  /* 0x0000007f12ff7812 */ /* 0x000fda000782c0ff */
[----:B------:R-:W1:Y:S01]  /*9670*/  @!P1 LDC R14, c[0x0][0x500] ;  /* 0x00014000ff0e9b82 */ /* 0x000e620000000800 */
[----:B0-----:R-:W-:-:S05]  /*9680*/  IMAD.U32 R10, RZ, RZ, UR8 ;  /* 0x00000008ff0a7e24 */ /* 0x001fca000f8e00ff */
[----:B------:R-:W-:Y:S02]  /*9690*/  LEA R24, R10, R13, 0x18 ;  /* 0x0000000d0a187211 */ /* 0x000fe400078ec0ff */
[----:B------:R-:W-:-:S03]  /*96a0*/  SHF.L.U32 R13, R5, 0x1f, RZ ;  /* 0x0000001f050d7819 */ /* 0x000fc600000006ff */
[----:B------:R-:W-:-:S04]  /*96b0*/  IMAD R22, R7, 0x8, R24 ;  /* 0x0000000807167824 */ /* 0x000fc800078e0218 */
[----:B------:R-:W0:Y:S02]  /*96c0*/  SYNCS.PHASECHK.TRANS64.TRYWAIT P0, [R22+URZ+0x10], R13 ;  /* 0x0000100d160075a7 */ /* 0x000e24000800017f */
[----:B01----:R-:W-:Y:S05]  /*96d0*/  @!P0 BRA `(.L_x_298) ;  /* 0x0000000c00608947 */ /* 0x003fea0003800000 */
.L_x_315:
[----:B0-----:R-:W-:Y:S01]  /*96e0*/  PRMT R13, R12, 0x9910, RZ ;  /* 0x000099100c0d7816 */ /* 0x001fe200000000ff */
[----:B------:R0:W-:Y:S03]  /*96f0*/  @!P1 SYNCS.ARRIVE.TRANS64 RZ, [R22+URZ], R14 ;  /* 0x0000000e16ff99a7 */ /* 0x0001e6000800003f */
[----:B------:R-:W-:-:S13]  /*9700*/  ISETP.NE.AND P0, PT, R13, 0x2, PT ;  /* 0x000000020d00780c */ /* 0x000fda0003f05270 */
[----:B0-----:R-:W-:Y:S05]  /*9710*/  @P0 BRA `(.L_x_299) ;  /* 0x0000000000040947 */ /* 0x001fea0003800000 */
[----:B------:R-:W-:Y:S01]  /*9720*/  BPT.TRAP 0x1 ;  /* 0x000000040000795c */ /* 0x000fe20000300000 */
.L_x_299:
[----:B------:R-:W-:Y:S01]  /*9730*/  IMAD R13, R7, 0x4, R10 ;  /* 0x00000004070d7824 */ /* 0x000fe200078e020a */
[----:B------:R-:W-:Y:S01]  /*9740*/  R2UR UR34, R21 ;  /* 0x00000000152272ca */ /* 0x000fe200000e0000 */
[----:B------:R-:W-:Y:S01]  /*9750*/  VIADD R4, R4, 0xffffffff ;  /* 0xffffffff04047836 */ /* 0x000fe20000000000 */
[----:B------:R-:W-:Y:S01]  /*9760*/  R2UR UR33, R22 ;  /* 0x00000000162172ca */ /* 0x000fe200000e0000 */
[----:B------:R-:W-:Y:S01]  /*9770*/  IMAD.SHL.U32 R13, R13, 0x800, RZ ;  /* 0x000008000d0d7824 */ /* 0x000fe200078e00ff */
[----:B------:R-:W-:Y:S01]  /*9780*/  R2UR UR36, R6 ;  /* 0x00000000062472ca */ /* 0x000fe200000e0000 */
[----:B------:R-:W-:Y:S01]  /*9790*/  UIADD3 UR14, UP0, UR38, 0xf0, URZ ;  /* 0x000000f0260e7890 */ /* 0x000fe2000ff1e03f */
[----:B------:R-:W-:Y:S01]  /*97a0*/  R2UR UR35, R20 ;  /* 0x00000000142372ca */ /* 0x000fe200000e0000 */
[--C-:B------:R-:W-:Y:S01]  /*97b0*/  IMAD R13, R13, 0x4, R24.reuse ;  /* 0x000000040d0d7824 */ /* 0x100fe200078e0218 */
[----:B------:R-:W-:Y:S01]  /*97c0*/  R2UR UR19, R15 ;  /* 0x000000000f1372ca */ /* 0x000fe200000e0000 */
[----:B------:R-:W-:Y:S01]  /*97d0*/  IMAD R24, R7, 0x10000, R24 ;  /* 0x0001000007187824 */ /* 0x000fe200078e0218 */
[----:B------:R-:W-:Y:S01]  /*97e0*/  UIADD3 UR40, UP1, UR38, 0x1f0, URZ ;  /* 0x000001f026287890 */ /* 0x000fe2000ff3e03f */
[----:B------:R-:W-:Y:S01]  /*97f0*/  ISETP.GT.AND P1, PT, R4, 0x1, PT ;  /* 0x000000010400780c */ /* 0x000fe20003f24270 */
[----:B------:R-:W-:Y:S01]  /*9800*/  UIADD3.X UR15, URZ, UR39, URZ, UP0, !UPT ;  /* 0x000000273f0f7290 */ /* 0x000fe200087fe43f */
[----:B------:R-:W-:Y:S01]  /*9810*/  R2UR UR24, R13 ;  /* 0x000000000d1872ca */ /* 0x000fe200000e0000 */
[----:B------:R-:W-:Y:S01]  /*9820*/  UIADD3 UR26, UR34, 0x20, URZ ;  /* 0x00000020221a7890 */ /* 0x000fe2000fffe03f */
[----:B------:R-:W-:Y:S01]  /*9830*/  R2UR UR8, R24 ;  /* 0x00000000180872ca */ /* 0x000fe200000e0000 */
[----:B------:R-:W-:Y:S01]  /*9840*/  UIADD3.X UR41, URZ, UR39, URZ, UP1, !UPT ;  /* 0x000000273f297290 */ /* 0x000fe20008ffe43f */
[----:B------:R-:W-:Y:S01]  /*9850*/  VIADD R7, R7, 0x1 ;  /* 0x0000000107077836 */ /* 0x000fe20000000000 */
[----:B------:R-:W-:Y:S01]  /*9860*/  UMOV UR13, 0x30000 ;  /* 0x00030000000d7882 */ /* 0x000fe20000000000 */
[----:B------:R-:W-:Y:S01]  /*9870*/  UMOV UR22, 0x0 ;  /* 0x0000000000167882 */ /* 0x000fe20000000000 */
[----:B------:R-:W-:Y:S01]  /*9880*/  UMOV UR23, 0x10000000 ;  /* 0x1000000000177882 */ /* 0x000fe20000000000 */
[----:B------:R-:W-:Y:S01]  /*9890*/  UMOV UR25, UR33 ;  /* 0x0000002100197c82 */ /* 0x000fe20008000000 */
[----:B------:R-:W-:Y:S01]  /*98a0*/  ISETP.NE.AND P0, PT, R7, 0x2, PT ;  /* 0x000000020700780c */ /* 0x000fe20003f05270 */
[----:B------:R-:W-:Y:S01]  /*98b0*/  UMOV UR28, UR36 ;  /* 0x00000024001c7c82 */ /* 0x000fe20008000000 */
[----:B------:R-:W-:Y:S01]  /*98c0*/  UMOV UR27, UR35 ;  /* 0x00000023001b7c82 */ /* 0x000fe20008000000 */
[----:B------:R-:W-:Y:S01]  /*98d0*/  UMOV UR17, UR33 ;  /* 0x0000002100117c82 */ /* 0x000fe20008000000 */
[----:B------:R-:W-:Y:S01]  /*98e0*/  UIADD3 UR32, UR24, 0x100, URZ ;  /* 0x0000010018207890 */ /* 0x000fe2000fffe03f */
[----:B------:R-:W-:Y:S01]  /*98f0*/  SEL R14, RZ, 0x1, P0 ;  /* 0x00000001ff0e7807 */ /* 0x000fe20000000000 */
[----:B------:R-:W-:Y:S01]  /*9900*/  UIADD3 UR24, UR24, 0x4100, URZ ;  /* 0x0000410018187890 */ /* 0x000fe2000fffe03f */
[----:B------:R-:W-:Y:S01]  /*9910*/  VIADD R21, R21, 0x40 ;  /* 0x0000004015157836 */ /* 0x000fe20000000000 */
[----:B------:R-:W-:Y:S01]  /*9920*/  UIADD3 UR16, UR8, 0x10100, URZ ;  /* 0x0001010008107890 */ /* 0x000fe2000fffe03f */
[----:B------:R-:W-:Y:S01]  /*9930*/  LOP3.LUT R5, R5, R14, RZ, 0x3c, !PT ;  /* 0x0000000e05057212 */ /* 0x000fe200078e3cff */
[----:B------:R-:W-:Y:S01]  /*9940*/  UIADD3 UR8, UR8, 0x18100, URZ ;  /* 0x0001810008087890 */ /* 0x000fe2000fffe03f */
[----:B------:R-:W-:Y:S01]  /*9950*/  SEL R7, R7, RZ, P0 ;  /* 0x000000ff07077207 */ /* 0x000fe20000000000 */
[----:B------:R-:W-:Y:S01]  /*9960*/  UMOV UR18, UR34 ;  /* 0x0000002200127c82 */ /* 0x000fe20008000000 */
[----:B------:R-:W-:Y:S01]  /*9970*/  UMOV UR20, UR36 ;  /* 0x0000002400147c82 */ /* 0x000fe20008000000 */
[----:B------:R0:W-:Y:S01]  /*9980*/  UTMALDG.3D.MULTICAST [UR32], [UR14], UR13, desc[UR22] ;  /* 0x000016200e0073b4 */ /* 0x0001e2000801180d */
[----:B------:R-:W-:Y:S01]  /*9990*/  UMOV UR9, UR33 ;  /* 0x0000002100097c82 */ /* 0x000fe20008000000 */
[----:B------:R-:W-:Y:S01]  /*99a0*/  UMOV UR11, UR19 ;  /* 0x00000013000b7c82 */ /* 0x000fe20008000000 */
[----:B------:R-:W-:Y:S01]  /*99b0*/  UMOV UR12, UR36 ;  /* 0x00000024000c7c82 */ /* 0x000fe20008000000 */
[----:B------:R-:W-:Y:S01]  /*99c0*/  UMOV UR10, UR26 ;  /* 0x0000001a000a7c82 */ /* 0x000fe20008000000 */
[----:B------:R0:W-:Y:S01]  /*99d0*/  UTMALDG.3D.MULTICAST [UR24], [UR14], UR13, desc[UR22] ;  /* 0x000016180e0073b4 */ /* 0x0001e2000801180d */
[----:B------:R0:W-:Y:S01]  /*99e0*/  UTMALDG.3D [UR16], [UR40], desc[UR22] ;  /* 0x00001610280075b4 */ /* 0x0001e20008011000 */
[----:B------:R0:W-:Y:S02]  /*99f0*/  UTMALDG.3D [UR8], [UR40], desc[UR22] ;  /* 0x00001608280075b4 */ /* 0x0001e40008011000 */
[----:B0-----:R-:W-:Y:S05]  /*9a00*/  @P1 BRA `(.L_x_300) ;  /* 0xfffffffc000c1947 */ /* 0x001fea000383ffff */
.L_x_297:
[----:B------:R-:W-:Y:S05]  /*9a10*/  BSYNC B1 ;  /* 0x0000000000017941 */ /* 0x000fea0003800000 */
.L_x_296:
[----:B------:R-:W-:Y:S01]  /*9a20*/  LOP3.LUT P1, RZ, R9, 0xff, RZ, 0xc0, !PT ;  /* 0x000000ff09ff7812 */ /* 0x000fe2000782c0ff */
[----:B------:R-:W-:Y:S01]  /*9a30*/  IMAD.IADD R3, R8, 0x1, R3 ;  /* 0x0000000108037824 */ /* 0x000fe200078e0203 */
[----:B------:R-:W-:Y:S01]  /*9a40*/  IADD3 R16, P2, R16, UR30, RZ ;  /* 0x0000001e10107c10 */ /* 0x000fe2000ff5e0ff */
[----:B------:R-:W-:Y:S01]  /*9a50*/  ULDC.64 UR8, c[0x0][0x650] ;  /* 0x0001940000087ab9 */ /* 0x000fe20000000a00 */
[----:B------:R-:W-:Y:S01]  /*9a60*/  BSSY B1, `(.L_x_301) ;  /* 0x000006c000017945 */ /* 0x000fe20003800000 */
[----:B------:R-:W-:Y:S01]  /*9a70*/  IMAD.MOV.U32 R13, RZ, RZ, -0x1 ;  /* 0xffffffffff0d7424 */ /* 0x000fe200078e00ff */
[----:B------:R-:W-:Y:S01]  /*9a80*/  ISETP.GT.U32.AND P0, PT, R3, 0x1, PT ;  /* 0x000000010300780c */ /* 0x000fe20003f04070 */
[----:B------:R-:W-:Y:S01]  /*9a90*/  IMAD.MOV.U32 R7, RZ, RZ, -0x1 ;  /* 0xffffffffff077424 */ /* 0x000fe200078e00ff */
[----:B------:R-:W-:Y:S01]  /*9aa0*/  SHF.R.U32.HI R4, RZ, 0x1, R3 ;  /* 0x00000001ff047819 */ /* 0x000fe20000011603 */
[----:B------:R-:W-:Y:S01]  /*9ab0*/  IMAD.MOV.U32 R6, RZ, RZ, -0x1 ;  /* 0xffffffffff067424 */ /* 0x000fe200078e00ff */
[----:B------:R-:W-:-:S02]  /*9ac0*/  ISETP.LT.U32.AND P0, PT, R8, 0x2, P0 ;  /* 0x000000020800780c */ /* 0x000fc40000701070 */
[----:B------:R-:W-:Y:S01]  /*9ad0*/  IADD3.X R17, R17, UR7, RZ, P2, !PT ;  /* 0x0000000711117c10 */ /* 0x000fe200097fe4ff */
[----:B------:R-:W0:Y:S01]  /*9ae0*/  @P1 S2R R10, SR_CgaCtaId ;  /* 0x00000000000a1919 */ /* 0x000e220000008800 */
[----:B------:R-:W-:Y:S02]  /*9af0*/  @P1 MOV R5, 0x400 ;  /* 0x0000040000051802 */ /* 0x000fe40000000f00 */
[----:B------:R-:W-:Y:S02]  /*9b00*/  ISETP.GE.U32.AND P2, PT, R16, UR8, PT ;  /* 0x0000000810007c0c */ /* 0x000fe4000bf46070 */
[----:B------:R-:W-:Y:S02]  /*9b10*/  LOP3.LUT R4, R4, 0x1, RZ, 0xc0, !PT ;  /* 0x0000000104047812 */ /* 0x000fe400078ec0ff */
[----:B------:R-:W-:Y:S02]  /*9b20*/  LOP3.LUT R3, R3, 0x1, RZ, 0xc0, !PT ;  /* 0x0000000103037812 */ /* 0x000fe400078ec0ff */
[----:B------:R-:W-:-:S02]  /*9b30*/  PRMT R9, RZ, 0x7610, R9 ;  /* 0x00007610ff097816 */ /* 0x000fc40000000009 */
[----:B0-----:R-:W-:-:S04]  /*9b40*/  @P1 LEA R5, R10, R5, 0x18 ;  /* 0x000000050a051211 */ /* 0x001fc800078ec0ff */
[----:B------:R0:W-:Y:S01]  /*9b50*/  @P1 SYNCS.ARRIVE.TRANS64.A1T0 RZ, [R5+URZ+0x38], RZ ;  /* 0x000038ff05ff19a7 */ /* 0x0001e2000810003f */
[----:B------:R-:W-:-:S04]  /*9b60*/  ISETP.NE.U32.AND P1, PT, R4, 0x1, PT ;  /* 0x000000010400780c */ /* 0x000fc80003f25070 */
[----:B------:R-:W-:Y:S02]  /*9b70*/  ISETP.GT.U32.AND P1, PT, R8, 0x1, !P1 ;  /* 0x000000010800780c */ /* 0x000fe40004f24070 */
[----:B0-----:R-:W-:Y:S02]  /*9b80*/  SEL R5, RZ, 0x1, !P0 ;  /* 0x00000001ff057807 */ /* 0x001fe40004000000 */
[----:B------:R-:W-:Y:S02]  /*9b90*/  ISETP.GE.U32.AND.EX P0, PT, R17, UR9, PT, P2 ;  /* 0x0000000911007c0c */ /* 0x000fe4000bf06120 */
[----:B------:R-:W-:-:S04]  /*9ba0*/  SEL R4, RZ, 0x1, !P1 ;  /* 0x00000001ff047807 */ /* 0x000fc80004800000 */
[----:B------:R-:W-:Y:S02]  /*9bb0*/  LOP3.LUT R0, R4, R0, R5, 0x96, !PT ;  /* 0x0000000004007212 */ /* 0x000fe400078e9605 */
[----:B------:R-:W-:-:S05]  /*9bc0*/  PRMT R4, RZ, 0x7610, R4 ;  /* 0x00007610ff047816 */ /* 0x000fca0000000004 */
[----:B------:R-:W-:Y:S05]  /*9bd0*/  @P0 BRA `(.L_x_302) ;  /* 0x0000000400500947 */ /* 0x000fea0003800000 */
[----:B------:R-:W0:Y:S01]  /*9be0*/  S2R R15, SR_CTAID.X ;  /* 0x00000000000f7919 */ /* 0x000e220000002500 */
[----:B------:R-:W-:Y:S01]  /*9bf0*/  ULDC.64 UR8, c[0x0][0x628] ;  /* 0x00018a0000087ab9 */ /* 0x000fe20000000a00 */
[----:B------:R-:W1:Y:S01]  /*9c00*/  LDC R20, c[0x0][0x144] ;  /* 0x00005100ff147b82 */ /* 0x000e620000000800 */
[----:B------:R-:W-:Y:S01]  /*9c10*/  ISETP.NE.U32.AND P0, PT, RZ, UR8, PT ;  /* 0x00000008ff007c0c */ /* 0x000fe2000bf05070 */
[----:B------:R-:W2:Y:S01]  /*9c20*/  S2R R13, SR_CTAID.Y ;  /* 0x00000000000d7919 */ /* 0x000ea20000002600 */
[----:B------:R-:W-:Y:S01]  /*9c30*/  ULDC UR11, c[0x0][0x630] ;  /* 0x00018c00000b7ab9 */ /* 0x000fe20000000800 */
[----:B------:R-:W-:Y:S01]  /*9c40*/  ULDC UR12, c[0x0][0x150] ;  /* 0x00005400000c7ab9 */ /* 0x000fe20000000800 */
[----:B------:R-:W-:Y:S01]  /*9c50*/  ISETP.NE.AND.EX P0, PT, RZ, UR9, PT, P0 ;  /* 0x00000009ff007c0c */ /* 0x000fe2000bf05300 */
[----:B------:R-:W-:Y:S02]  /*9c60*/  IMAD.MOV.U32 R4, RZ, RZ, R16 ;  /* 0x000000ffff047224 */ /* 0x000fe400078e0010 */
[----:B------:R-:W-:Y:S01]  /*9c70*/  IMAD.MOV.U32 R5, RZ, RZ, R17 ;  /* 0x000000ffff057224 */ /* 0x000fe200078e0011 */
[----:B0-----:R-:W-:-:S09]  /*9c80*/  I2FP.F32.U32 R22, R15 ;  /* 0x0000000f00167245 */ /* 0x001fd20000201000 */
[----:B------:R-:W-:Y:S05]  /*9c90*/  @!P0 BRA `(.L_x_303) ;  /* 0x0000000000288947 */ /* 0x000fea0003800000 */
[----:B------:R-:W-:Y:S02]  /*9ca0*/  ULDC UR10, c[0x0][0x634] ;  /* 0x00018d00000a7ab9 */ /* 0x000fe40000000800 */
[----:B------:R-:W-:-:S05]  /*9cb0*/  IADD3 R5, P0, R16, UR10, RZ ;  /* 0x0000000a10057c10 */ /* 0x000fca000ff1e0ff */
[----:B------:R-:W-:-:S04]  /*9cc0*/  IMAD.X R21, RZ, RZ, R17, P0 ;  /* 0x000000ffff157224 */ /* 0x000fc800000e0611 */
[----:B------:R-:W-:-:S04]  /*9cd0*/  IMAD.WIDE.U32 R6, R21, UR8, RZ ;  /* 0x0000000815067c25 */ /* 0x000fc8000f8e00ff */
[----:B------:R-:W-:-:S04]  /*9ce0*/  IMAD.WIDE.U32 R6, P0, R5, UR9, R6 ;  /* 0x0000000905067c25 */ /* 0x000fc8000f800006 */
[----:B------:R-:W-:-:S04]  /*9cf0*/  IMAD.WIDE.U32 R4, R5, UR8, RZ ;  /* 0x0000000805047c25 */ /* 0x000fc8000f8e00ff */
[----:B------:R-:W-:Y:S01]  /*9d00*/  IMAD.MOV.U32 R4, RZ, RZ, R7 ;  /* 0x000000ffff047224 */ /* 0x000fe200078e0007 */
[----:B------:R-:W-:Y:S01]  /*9d10*/  IADD3 RZ, P1, R5, R6, RZ ;  /* 0x0000000605ff7210 */ /* 0x000fe20007f3e0ff */
[----:B------:R-:W-:-:S04]  /*9d20*/  IMAD.X R5, RZ, RZ, RZ, P0 ;  /* 0x000000ffff057224 */ /* 0x000fc800000e06ff */
[----:B------:R-:W-:-:S08]  /*9d30*/  IMAD.WIDE.U32.X R4, R21, UR9, R4, P1 ;  /* 0x0000000915047c25 */ /* 0x000fd000088e0404 */
.L_x_303:
[----:B------:R-:W-:Y:S01]  /*9d40*/  FMUL R22, R22, UR12 ;  /* 0x0000000c16167c20 */ /* 0x000fe20008400000 */
[--C-:B------:R-:W-:Y:S01]  /*9d50*/  SHF.R.U64 R14, R4, UR11, R5.reuse ;  /* 0x0000000b040e7c19 */ /* 0x100fe20008001205 */
[----:B------:R-:W-:Y:S01]  /*9d60*/  ULDC.64 UR8, c[0x0][0x620] ;  /* 0x0001880000087ab9 */ /* 0x000fe20000000a00 */
[----:B------:R-:W-:Y:S01]  /*9d70*/  SHF.R.U32.HI R4, RZ, UR11, R5 ;  /* 0x0000000bff047c19 */ /* 0x000fe20008011605 */
[----:B------:R-:W-:Y:S01]  /*9d80*/  ULDC.64 UR10, c[0x0][0x640] ;  /* 0x00019000000a7ab9 */ /* 0x000fe20000000a00 */
[----:B------:R-:W-:Y:S01]  /*9d90*/  IADD3 R5, P0, RZ, -R14, RZ ;  /* 0x8000000eff057210 */ /* 0x000fe20007f1e0ff */
[----:B------:R-:W0:Y:S04]  /*9da0*/  F2I.U32.TRUNC.NTZ R22, R22 ;  /* 0x0000001600167305 */ /* 0x000e28000020f000 */
[----:B------:R-:W-:Y:S01]  /*9db0*/  IMAD.X R4, RZ, RZ, ~R4, P0 ;  /* 0x000000ffff047224 */ /* 0x000fe200000e0e04 */
[----:B------:R-:W-:-:S03]  /*9dc0*/  ISETP.NE.U32.AND P0, PT, RZ, UR10, PT ;  /* 0x0000000aff007c0c */ /* 0x000fc6000bf05070 */
[----:B------:R-:W-:Y:S01]  /*9dd0*/  IMAD R4, R4, UR8, RZ ;  /* 0x0000000804047c24 */ /* 0x000fe2000f8e02ff */
[----:B------:R-:W-:-:S03]  /*9de0*/  ISETP.NE.AND.EX P0, PT, RZ, UR11, PT, P0 ;  /* 0x0000000bff007c0c */ /* 0x000fc6000bf05300 */
[C---:B------:R-:W-:Y:S01]  /*9df0*/  IMAD R7, R5.reuse, UR9, R4 ;  /* 0x0000000905077c24 */ /* 0x040fe2000f8e0204 */
[----:B------:R-:W-:Y:S01]  /*9e00*/  ULDC UR9, c[0x0][0x154] ;  /* 0x0000550000097ab9 */ /* 0x000fe20000000800 */
[----:B------:R-:W-:Y:S01]  /*9e10*/  IMAD.WIDE.U32 R4, R5, UR8, R16 ;  /* 0x0000000805047c25 */ /* 0x000fe2000f8e0010 */
[----:B------:R-:W-:-:S03]  /*9e20*/  ULDC UR8, c[0x0][0x618] ;  /* 0x0001860000087ab9 */ /* 0x000fc60000000800 */
[----:B0-----:R-:W-:Y:S02]  /*9e30*/  IMAD.MOV R6, RZ, RZ, -R22 ;  /* 0x000000ffff067224 */ /* 0x001fe400078e0a16 */
[----:B------:R-:W-:Y:S02]  /*9e40*/  IMAD.IADD R5, R5, 0x1, R7 ;  /* 0x0000000105057824 */ /* 0x000fe400078e0207 */
[----:B-1----:R-:W-:Y:S01]  /*9e50*/  IMAD R15, R20, R6, R15 ;  /* 0x00000006140f7224 */ /* 0x002fe200078e020f */
[----:B--2---:R-:W-:Y:S01]  /*9e60*/  I2FP.F32.U32 R6, R13 ;  /* 0x0000000d00067245 */ /* 0x004fe20000201000 */
[----:B------:R-:W0:Y:S01]  /*9e70*/  LDC R20, c[0x0][0x148] ;  /* 0x00005200ff147b82 */ /* 0x000e220000000800 */
[--C-:B------:R-:W-:Y:S02]  /*9e80*/  SHF.R.U64 R21, R4, UR8, R5.reuse ;  /* 0x0000000804157c19 */ /* 0x100fe40008001205 */
[----:B------:R-:W-:Y:S01]  /*9e90*/  SHF.R.U32.HI R4, RZ, UR8, R5 ;  /* 0x00000008ff047c19 */ /* 0x000fe20008011605 */
[----:B------:R-:W-:Y:S01]  /*9ea0*/  FMUL R6, R6, UR9 ;  /* 0x0000000906067c20 */ /* 0x000fe20008400000 */
[----:B------:R-:W-:-:S02]  /*9eb0*/  ULDC UR8, c[0x0][0x608] ;  /* 0x0001820000087ab9 */ /* 0x000fc40000000800 */
[--C-:B------:R-:W-:Y:S01]  /*9ec0*/  SHF.R.U64 R23, R21, UR8, R4.reuse ;  /* 0x0000000815177c19 */ /* 0x100fe20008001204 */
[----:B------:R1:W2:Y:S01]  /*9ed0*/  F2I.U32.TRUNC.NTZ R24, R6 ;  /* 0x0000000600187305 */ /* 0x0002a2000020f000 */
[----:B------:R-:W-:Y:S01]  /*9ee0*/  SHF.R.U32.HI R4, RZ, UR8, R4 ;  /* 0x00000008ff047c19 */ /* 0x000fe20008011604 */
[----:B------:R-:W-:-:S03]  /*9ef0*/  ULDC UR8, c[0x0][0x658] ;  /* 0x0001960000087ab9 */ /* 0x000fc60000000800 */
[--C-:B------:R-:W-:Y:S02]  /*9f00*/  SHF.R.U64 R22, R23, UR8, R4.reuse ;  /* 0x0000000817167c19 */ /* 0x100fe40008001204 */
[----:B------:R-:W-:-:S03]  /*9f10*/  SHF.R.U32.HI R25, RZ, UR8, R4 ;  /* 0x00000008ff197c19 */ /* 0x000fc60008011604 */
[----:B------:R-:W-:Y:S02]  /*9f20*/  IMAD.MOV.U32 R4, RZ, RZ, R22 ;  /* 0x000000ffff047224 */ /* 0x000fe400078e0016 */
[----:B------:R-:W-:Y:S01]  /*9f30*/  IMAD.MOV.U32 R5, RZ, RZ, R25 ;  /* 0x000000ffff057224 */ /* 0x000fe200078e0019 */
[----:B-1----:R-:W-:Y:S06]  /*9f40*/  @!P0 BRA `(.L_x_304) ;  /* 0x0000000000288947 */ /* 0x002fec0003800000 */
        /* <DEDUP_REMOVED lines=10> */
.L_x_304:
[----:B------:R-:W-:Y:S01]  /*9ff0*/  ISETP.NE.AND P0, PT, R2, 0x1, PT ;  /* 0x000000010200780c */ /* 0x000fe20003f05270 */
[----:B------:R-:W-:Y:S01]  /*a000*/  ULDC UR8, c[0x0][0x648] ;  /* 0x0001920000087ab9 */ /* 0x000fe20000000800 */
[----:B------:R-:W-:Y:S01]  /*a010*/  LOP3.LUT R23, R23, UR6, RZ, 0xc0, !PT ;  /* 0x0000000617177c12 */ /* 0x000fe2000f8ec0ff */
[----:B--2---:R-:W-:Y:S01]  /*a020*/  IMAD.MOV R24, RZ, RZ, -R24 ;  /* 0x000000ffff187224 */ /* 0x004fe200078e0a18 */
[----:B------:R-:W-:Y:S01]  /*a030*/  SHF.R.U64 R4, R4, UR8, R5 ;  /* 0x0000000804047c19 */ /* 0x000fe20008001205 */
[----:B------:R-:W-:Y:S01]  /*a040*/  ULDC UR8, c[0x0][0x638] ;  /* 0x00018e0000087ab9 */ /* 0x000fe20000000800 */
[----:B------:R-:W-:Y:S01]  /*a050*/  LOP3.LUT R21, R21, UR4, RZ, 0xc0, !PT ;  /* 0x0000000415157c12 */ /* 0x000fe2000f8ec0ff */
[----:B------:R-:W-:Y:S01]  /*a060*/  ULDC UR9, c[0x0][0x610] ;  /* 0x0001840000097ab9 */ /* 0x000fe20000000800 */
[----:B------:R-:W-:Y:S02]  /*a070*/  IMAD.MOV.U32 R6, RZ, RZ, R14 ;  /* 0x000000ffff067224 */ /* 0x000fe400078e000e */
[----:B------:R-:W-:-:S02]  /*a080*/  IMAD.MOV R5, RZ, RZ, -R4 ;  /* 0x000000ffff057224 */ /* 0x000fc400078e0a04 */
[----:B------:R-:W-:Y:S02]  /*a090*/  IMAD R4, R4, UR5, R23 ;  /* 0x0000000504047c24 */ /* 0x000fe4000f8e0217 */
[----:B0-----:R-:W-:Y:S02]  /*a0a0*/  @P0 IMAD R15, R20, R24, R13 ;  /* 0x00000018140f0224 */ /* 0x001fe400078e020d */
[----:B------:R-:W-:Y:S01]  /*a0b0*/  IMAD R22, R5, UR8, R22 ;  /* 0x0000000805167c24 */ /* 0x000fe2000f8e0216 */
[----:B------:R-:W-:Y:S01]  /*a0c0*/  ULDC UR8, c[0x0][0x600] ;  /* 0x0001800000087ab9 */ /* 0x000fe20000000800 */
[----:B------:R-:W-:Y:S02]  /*a0d0*/  IMAD R15, R4, UR9, R15 ;  /* 0x00000009040f7c24 */ /* 0x000fe4000f8e020f */
[----:B------:R-:W-:Y:S02]  /*a0e0*/  IMAD R22, R22, UR8, R21 ;  /* 0x0000000816167c24 */ /* 0x000fe4000f8e0215 */
[----:B------:R-:W-:-:S03]  /*a0f0*/  IMAD.MOV.U32 R4, RZ, RZ, 0x1 ;  /* 0x00000001ff047424 */ /* 0x000fc600078e00ff */
[----:B------:R-:W-:Y:S02]  /*a100*/  SEL R7, R22, R15, !P0 ;  /* 0x0000000f16077207 */ /* 0x000fe40004000000 */
[----:B------:R-:W-:-:S07]  /*a110*/  SEL R13, R15, R22, !P0 ;  /* 0x000000160f0d7207 */ /* 0x000fce0004000000 */
.L_x_302:
[----:B------:R-:W-:Y:S05]  /*a120*/  BSYNC B1 ;  /* 0x0000000000017941 */ /* 0x000fea0003800000 */
.L_x_301:
[----:B------:R-:W-:-:S13]  /*a130*/  LOP3.LUT P0, RZ, R4, 0xff, RZ, 0xc0, !PT ;  /* 0x000000ff04ff7812 */ /* 0x000fda000780c0ff */
[----:B------:R-:W-:Y:S05]  /*a140*/  @P0 BRA `(.L_x_305) ;  /* 0xfffffff400040947 */ /* 0x000fea000383ffff */
[----:B------:R-:W-:Y:S05]  /*a150*/  BSYNC B0 ;  /* 0x0000000000007941 */ /* 0x000fea0003800000 */
.L_x_294:
[----:B------:R-:W-:-:S03]  /*a160*/  UMOV UR8, 0xffffffff ;  /* 0xffffffff00087882 */ /* 0x000fc60000000000 */
[----:B------:R-:W-:Y:S05]  /*a170*/  BRA.DIV UR8, `(.L_x_306) ;  /* 0x0000000208cc7947 */ /* 0x000fea000b800000 */
[----:B------:R-:W-:-:S13]  /*a180*/  ELECT P6, URZ, PT ;  /* 0x00000000003f782f */ /* 0x000fda00038c0000 */
.L_x_318:
[----:B------:R-:W-:Y:S04]  /*a190*/  BSSY B0, `(.L_x_307) ;  /* 0x0000019000007945 */ /* 0x000fe80003800000 */
[----:B------:R-:W-:Y:S05]  /*a1a0*/  @!P6 BRA `(.L_x_308) ;  /* 0x00000000005ce947 */ /* 0x000fea0003800000 */
[----:B------:R-:W-:-:S04]  /*a1b0*/  LOP3.LUT R19, R19, 0x2, RZ, 0xfc, !PT ;  /* 0x0000000213137812 */ /* 0x000fc800078efcff */
[----:B------:R-:W-:-:S13]  /*a1c0*/  ISETP.NE.AND P0, PT, R19, 0x3, PT ;  /* 0x000000031300780c */ /* 0x000fda0003f05270 */
[----:B------:R-:W-:Y:S05]  /*a1d0*/  @!P0 BRA `(.L_x_309) ;  /* 0x0000000000048947 */ /* 0x000fea0003800000 */
[----:B------:R-:W-:Y:S01]  /*a1e0*/  BPT.TRAP 0x1 ;  /* 0x000000040000795c */ /* 0x000fe20000300000 */
.L_x_309:
[----:B------:R-:W0:Y:S01]  /*a1f0*/  S2R R5, SR_CgaCtaId ;  /* 0x0000000000057919 */ /* 0x000e220000008800 */
[----:B------:R-:W-:Y:S02]  /*a200*/  MOV R2, 0x400 ;  /* 0x0000040000027802 */ /* 0x000fe40000000f00 */
[----:B------:R-:W-:Y:S02]  /*a210*/  SHF.L.U32 R4, R0, 0x1f, RZ ;  /* 0x0000001f00047819 */ /* 0x000fe400000006ff */
[----:B0-----:R-:W-:-:S05]  /*a220*/  LEA R2, R5, R2, 0x18 ;  /* 0x0000000205027211 */ /* 0x001fca00078ec0ff */
[----:B------:R-:W-:-:S04]  /*a230*/  VIADD R2, R2, 0x10 ;  /* 0x0000001002027836 */ /* 0x000fc80000000000 */
[C---:B------:R-:W-:Y:S02]  /*a240*/  IMAD R7, R3.reuse, 0x8, R2 ;  /* 0x0000000803077824 */ /* 0x040fe400078e0202 */
[----:B------:R-:W-:Y:S02]  /*a250*/  VIADD R3, R3, 0x1 ;  /* 0x0000000103037836 */ /* 0x000fe40000000000 */
[----:B------:R-:W0:Y:S03]  /*a260*/  SYNCS.PHASECHK.TRANS64.TRYWAIT P0, [R7+URZ], R4 ;  /* 0x00000004070075a7 */ /* 0x000e26000800017f */
[----:B------:R-:W-:-:S04]  /*a270*/  ISETP.NE.AND P1, PT, R3, 0x2, PT ;  /* 0x000000020300780c */ /* 0x000fc80003f25270 */
[----:B------:R-:W-:Y:S02]  /*a280*/  SEL R5, RZ, 0x1, P1 ;  /* 0x00000001ff057807 */ /* 0x000fe40000800000 */
[----:B------:R-:W-:Y:S02]  /*a290*/  SEL R3, R3, RZ, P1 ;  /* 0x000000ff03037207 */ /* 0x000fe40000800000 */
[----:B------:R-:W-:Y:S01]  /*a2a0*/  LOP3.LUT R0, R0, R5, RZ, 0x3c, !PT ;  /* 0x0000000500007212 */ /* 0x000fe200078e3cff */
[----:B0-----:R-:W-:Y:S06]  /*a2b0*/  @!P0 BRA `(.L_x_310) ;  /* 0x00000000009c8947 */ /* 0x001fec0003800000 */
.L_x_319:
[----:B------:R-:W-:Y:S01]  /*a2c0*/  IMAD R3, R3, 0x8, R2 ;  /* 0x0000000803037824 */ /* 0x000fe200078e0202 */
[----:B------:R-:W-:-:S07]  /*a2d0*/  SHF.L.U32 R0, R0, 0x1f, RZ ;  /* 0x0000001f00007819 */ /* 0x000fce00000006ff */
.L_x_311:
[----:B-1----:R1:W2:Y:S02]  /*a2e0*/  SYNCS.PHASECHK.TRANS64.TRYWAIT P0, [R3+URZ], R0 ;  /* 0x00000000030075a7 */ /* 0x0022a4000800017f */
[----:B--2---:R-:W-:Y:S05]  /*a2f0*/  @!P0 NANOSLEEP.SYNCS 0x989680 ;  /* 0x009896800000895d */ /* 0x004fea0003900000 */
[----:B------:R-:W2:Y:S02]  /*a300*/  @!P0 SYNCS.PHASECHK.TRANS64 P0, [R3+URZ], R0 ;  /* 0x00000000030085a7 */ /* 0x000ea4000800007f */
[----:B--2---:R-:W-:Y:S05]  /*a310*/  @!P0 BRA `(.L_x_311) ;  /* 0xfffffffc00f08947 */ /* 0x004fea000383ffff */
.L_x_308:
[----:B------:R-:W-:Y:S05]  /*a320*/  BSYNC B0 ;  /* 0x0000000000007941 */ /* 0x000fea0003800000 */
.L_x_307:
[----:B------:R-:W-:Y:S05]  /*a330*/  EXIT ;  /* 0x000000000000794d */ /* 0x000fea0003800000 */
.L_x_21:
[----:B---3--:R3:W4:Y:S02]  /*a340*/  SYNCS.PHASECHK.TRANS64.TRYWAIT P1, [R3+URZ], R0 ;  /* 0x00000000030075a7 */ /* 0x008724000802017f */
[----:B----4-:R-:W-:Y:S05]  /*a350*/  @!P1 NANOSLEEP.SYNCS 0x989680 ;  /* 0x009896800000995d */ /* 0x010fea0003900000 */
[----:B------:R-:W4:Y:S02]  /*a360*/  @!P1 SYNCS.PHASECHK.TRANS64 P1, [R3+URZ], R0 ;  /* 0x00000000030095a7 */ /* 0x000f24000802007f */
[----:B----4-:R-:W-:Y:S05]  /*a370*/  @!P1 BRA `(.L_x_21) ;  /* 0xfffffffc00f09947 */ /* 0x010fea000383ffff */
[----:B------:R-:W-:Y:S05]  /*a380*/  BRA `(.L_x_20) ;  /* 0xffffff7000387947 */ /* 0x000fea000383ffff */
.L_x_26:
[----:B-1----:R1:W2:Y:S02]  /*a390*/  SYNCS.PHASECHK.TRANS64.TRYWAIT P1, [R5+URZ], R4 ;  /* 0x00000004050075a7 */ /* 0x0022a4000802017f */
[----:B--2---:R-:W-:Y:S05]  /*a3a0*/  @!P1 NANOSLEEP.SYNCS 0x989680 ;  /* 0x009896800000995d */ /* 0x004fea0003900000 */
[----:B------:R-:W2:Y:S02]  /*a3b0*/  @!P1 SYNCS.PHASECHK.TRANS64 P1, [R5+URZ], R4 ;  /* 0x00000004050095a7 */ /* 0x000ea4000802007f */
[----:B--2---:R-:W-:Y:S05]  /*a3c0*/  @!P1 BRA `(.L_x_26) ;  /* 0xfffffffc00f09947 */ /* 0x004fea000383ffff */
[----:B------:R-:W-:Y:S05]  /*a3d0*/  BRA `(.L_x_25) ;  /* 0xffffff7400b47947 */ /* 0x000fea000383ffff */
.L_x_295:
[----:B------:R-:W-:Y:S01]  /*a3e0*/  BSSY B1, `(.L_x_312) ;  /* 0x0000006000017945 */ /* 0x000fe20003800000 */
[----:B------:R-:W-:-:S07]  /*a3f0*/  IMAD.MOV.U32 R15, RZ, RZ, -0x1 ;  /* 0xffffffffff0f7424 */ /* 0x000fce00078e00ff */
[----:B------:R-:W-:Y:S05]  /*a400*/  WARPSYNC.COLLECTIVE R15, `(.L_x_313) ;  /* 0x000000000f0c7348 */ /* 0x000fea0003c00000 */
[----:B------:R-:W-:Y:S02]  /*a410*/  ELECT P6, UR62, PT ;  /* 0x00000000003e782f */ /* 0x000fe400038c0000 */
[----:B------:R-:W-:Y:S01]  /*a420*/  MOV R14, UR62 ;  /* 0x0000003e000e7c02 */ /* 0x000fe20008000f00 */
[----:B------:R-:W-:Y:S10]  /*a430*/  ENDCOLLECTIVE ;  /* 0x000000000000791b */ /* 0x000ff40003800000 */
.L_x_313:
[----:B------:R-:W-:Y:S05]  /*a440*/  BSYNC B1 ;  /* 0x0000000000017941 */ /* 0x000fea0003800000 */
.L_x_312:
[----:B------:R-:W-:Y:S05]  /*a450*/  BRA `(.L_x_314) ;  /* 0xfffffff0004c7947 */ /* 0x000fea000383ffff */
.L_x_298:
[----:B0-----:R0:W1:Y:S02]  /*a460*/  SYNCS.PHASECHK.TRANS64.TRYWAIT P0, [R22+URZ+0x10], R13 ;  /* 0x0000100d160075a7 */ /* 0x001064000800017f */
[----:B-1----:R-:W-:Y:S05]  /*a470*/  @!P0 NANOSLEEP.SYNCS 0x989680 ;  /* 0x009896800000895d */ /* 0x002fea0003900000 */
[----:B------:R-:W1:Y:S02]  /*a480*/  @!P0 SYNCS.PHASECHK.TRANS64 P0, [R22+URZ+0x10], R13 ;  /* 0x0000100d160085a7 */ /* 0x000e64000800007f */
[----:B-1----:R-:W-:Y:S05]  /*a490*/  @!P0 BRA `(.L_x_298) ;  /* 0xfffffffc00f08947 */ /* 0x002fea000383ffff */
[----:B------:R-:W-:Y:S05]  /*a4a0*/  BRA `(.L_x_315) ;  /* 0xfffffff0008c7947 */ /* 0x000fea000383ffff */
.L_x_306:
[----:B------:R-:W-:Y:S01]  /*a4b0*/  BSSY B0, `(.L_x_316) ;  /* 0x0000006000007945 */ /* 0x000fe20003800000 */
[----:B------:R-:W-:-:S07]  /*a4c0*/  IMAD.MOV.U32 R15, RZ, RZ, -0x1 ;  /* 0xffffffffff0f7424 */ /* 0x000fce00078e00ff */
[----:B------:R-:W-:Y:S05]  /*a4d0*/  WARPSYNC.COLLECTIVE R15, `(.L_x_317) ;  /* 0x000000000f0c7348 */ /* 0x000fea0003c00000 */
[----:B------:R-:W-:Y:S02]  /*a4e0*/  ELECT P6, UR62, PT ;  /* 0x00000000003e782f */ /* 0x000fe400038c0000 */
[----:B------:R-:W-:Y:S01]  /*a4f0*/  MOV R14, UR62 ;  /* 0x0000003e000e7c02 */ /* 0x000fe20008000f00 */
[----:B------:R-:W-:Y:S10]  /*a500*/  ENDCOLLECTIVE ;  /* 0x000000000000791b */ /* 0x000ff40003800000 */
.L_x_317:
[----:B------:R-:W-:Y:S05]  /*a510*/  BSYNC B0 ;  /* 0x0000000000007941 */ /* 0x000fea0003800000 */
.L_x_316:
[----:B------:R-:W-:Y:S05]  /*a520*/  BRA `(.L_x_318) ;  /* 0xfffffffc00187947 */ /* 0x000fea000383ffff */
.L_x_310:
[----:B0-----:R0:W1:Y:S02]  /*a530*/  SYNCS.PHASECHK.TRANS64.TRYWAIT P0, [R7+URZ], R4 ;  /* 0x00000004070075a7 */ /* 0x001064000800017f */
[----:B-1----:R-:W-:Y:S05]  /*a540*/  @!P0 NANOSLEEP.SYNCS 0x989680 ;  /* 0x009896800000895d */ /* 0x002fea0003900000 */
[----:B------:R-:W1:Y:S02]  /*a550*/  @!P0 SYNCS.PHASECHK.TRANS64 P0, [R7+URZ], R4 ;  /* 0x00000004070085a7 */ /* 0x000e64000800007f */
[----:B-1----:R-:W-:Y:S05]  /*a560*/  @!P0 BRA `(.L_x_310) ;  /* 0xfffffffc00f08947 */ /* 0x002fea000383ffff */
[----:B------:R-:W-:Y:S05]  /*a570*/  BRA `(.L_x_319) ;  /* 0xfffffffc00507947 */ /* 0x000fea000383ffff */
.L_x_320:
[----:B------:R-:W-:-:S00]  /*a580*/  BRA `(.L_x_320) ;  /* 0xfffffffc00fc7947 */ /* 0x000fc0000383ffff */
[----:B------:R-:W-:-:S00]  /*a590*/  NOP ;  /* 0x0000000000007918 */ /* 0x000fc00000000000 */
        /* <DEDUP_REMOVED lines=14> */
.L_x_321:


//--------------------- .nv.global.init           --------------------------
	.section	.nv.global.init,"aw",@progbits
.nv.global.init:
	.type		$str$22,@object
	.size		$str$22,($str$23 - $str$22)
$str$22:
        /*0000*/ 	.byte	0x6b, 0x5f, 0x74, 0x69, 0x6c, 0x65, 0x5f, 0x63, 0x6f, 0x75, 0x6e, 0x74, 0x20, 0x3e, 0x3d, 0x20
        /*0010*/ 	.byte	0x31, 0x00
	.type		$str$23,@object
	.size		$str$23,(__unnamed_1 - $str$23)
$str$23:
        /*0012*/ 	.byte	0x2f, 0x74, 0x6d, 0x70, 0x2f, 0x63, 0x75, 0x74, 0x6c, 0x61, 0x73, 0x73, 0x5f, 0x73, 0x77, 0x65
        /*0022*/ 	.byte	0x65, 0x70, 0x5f, 0x73, 0x72, 0x63, 0x2f, 0x69, 0x6e, 0x63, 0x6c, 0x75, 0x64, 0x65, 0x2f, 0x63
        /*0032*/ 	.byte	0x75, 0x74, 0x6c, 0x61, 0x73, 0x73, 0x2f, 0x67, 0x65, 0x6d, 0x6d, 0x2f, 0x63, 0x6f, 0x6c, 0x6c
        /*0042*/ 	.byte	0x65, 0x63, 0x74, 0x69, 0x76, 0x65, 0x2f, 0x73, 0x6d, 0x39, 0x30, 0x5f, 0x6d, 0x6d, 0x61, 0x5f
        /*0052*/ 	.byte	0x74, 0x6d, 0x61, 0x5f, 0x67, 0x6d, 0x6d, 0x61, 0x5f, 0x73, 0x73, 0x5f, 0x77, 0x61, 0x72, 0x70
        /*0062*/ 	.byte	0x73, 0x70, 0x65, 0x63, 0x69, 0x61, 0x6c, 0x69, 0x7a, 0x65, 0x64, 0x2e, 0x68, 0x70, 0x70, 0x00
	.type		__unnamed_1,@object
	.size		__unnamed_1,(.L_0 - __unnamed_1)
__unnamed_1:
        /*0072*/ 	.byte	0x76, 0x6f, 0x69, 0x64, 0x20, 0x63, 0x75, 0x74, 0x6c, 0x61, 0x73, 0x73, 0x3a, 0x3a, 0x67, 0x65
        /* <DEDUP_REMOVED lines=175> */
        /*0b72*/ 	.byte	0x74, 0x65, 0x3a, 0x3a, 0x69, 0x64, 0x65, 0x6e, 0x74, 0x69, 0x74, 0x79, 0x5d, 0x00
.L_0:


//--------------------- .nv.shared._ZN7cutlass13device_kernelINS_4gemm6kernel13GemmUniversalIN4cute5tupleIJiiiiEEENS1_10collective13CollectiveMmaINS1_34MainloopSm90TmaGmmaWarpSpecializedILi2ENS5_IJNS4_1CILi1EEENSA_ILi2EEESB_EEENS1_35KernelTmaWarpSpecializedCooperativeEEENS5_IJNSA_ILi128EEENSA_ILi256EEENSA_ILi64EEEEEEfNS5_IJlSB_lEEEfSK_NS4_8TiledMMAINS4_8MMA_AtomIJNS4_4SM904GMMA30MMA_64x256x8_F32TF32TF32_SS_TNILNSO_7ScaleInE1ELSQ_1EEEEEENS4_6LayoutINS5_IJSC_SB_SB_EEENS5_IJSB_NSA_ILi0EEESV_EEEEENS5_IJNS4_10UnderscoreESY_SY_EEEEENS4_23SM90_TMA_LOAD_MULTICASTENS4_14ComposedLayoutINS4_7SwizzleILi3ELi4ELi3EEENS4_18smem_ptr_flag_bitsILi32EEENST_INS5_IJNSA_ILi8EEENSA_ILi32EEEEEENS5_IJS18_SB_EEEEEEEvNS4_8identityENS4_13SM90_TMA_LOADES1C_vS1D_EENS_8epilogue10collective6detail29Sm90TmaWarpSpecializedAdapterINS1H_15DefaultEpilogueIfSK_SK_NS1G_6thread17LinearCombinationIfLi1EffLNS1L_9ScaleType4KindE0ELNS_15FloatRoundStyleE2EfEENS1_15EpilogueDefaultEEEEEvvEEEEvNT_6ParamsE --------------------------
	.section	.nv.shared._ZN7cutlass13device_kernelINS_4gemm6kernel13GemmUniversalIN4cute5tupleIJiiiiEEENS1_10collective13CollectiveMmaINS1_34MainloopSm90TmaGmmaWarpSpecializedILi2ENS5_IJNS4_1CILi1EEENSA_ILi2EEESB_EEENS1_35KernelTmaWarpSpecializedCooperativeEEENS5_IJNSA_ILi128EEENSA_ILi256EEENSA_ILi64EEEEEEfNS5_IJlSB_lEEEfSK_NS4_8TiledMMAINS4_8MMA_AtomIJNS4_4SM904GMMA30MMA_64x256x8_F32TF32TF32_SS_TNILNSO_7ScaleInE1ELSQ_1EEEEEENS4_6LayoutINS5_IJSC_SB_SB_EEENS5_IJSB_NSA_ILi0EEESV_EEEEENS5_IJNS4_10UnderscoreESY_SY_EEEEENS4_23SM90_TMA_LOAD_MULTICASTENS4_14ComposedLayoutINS4_7SwizzleILi3ELi4ELi3EEENS4_18smem_ptr_flag_bitsILi32EEENST_INS5_IJNSA_ILi8EEENSA_ILi32EEEEEENS5_IJS18_SB_EEEEEEEvNS4_8identityENS4_13SM90_TMA_LOADES1C_vS1D_EENS_8epilogue10collective6detail29Sm90TmaWarpSpecializedAdapterINS1H_15DefaultEpilogueIfSK_SK_NS1G_6thread17LinearCombinationIfLi1EffLNS1L_9ScaleType4KindE0ELNS_15FloatRoundStyleE2EfEENS1_15EpilogueDefaultEEEEEvvEEEEvNT_6ParamsE,"aw",@nobits
	.sectionflags	@""
	.align	16
	.zero		1024


//--------------------- .nv.shared.reserved.0     --------------------------
	.section	.nv.shared.reserved.0,"aw",@nobits
	.weak		__nv_reservedSMEM_offset_0_alias
	.size		__nv_reservedSMEM_offset_0_alias, 0, 0
	.other		__nv_reservedSMEM_offset_0_alias,@"STO_CUDA_RESERVED_SHARED STV_DEFAULT"
__nv_reservedSMEM_offset_0_alias:
	.zero		0


//--------------------- .nv.global                --------------------------
	.section	.nv.global,"aw",@nobits
.nv.global:
	.type		_ZN40_INTERNAL_1d15590c_4_k_cu_3b920405_265734cute1_E,@object
	.size		_ZN40_INTERNAL_1d15590c_4_k_cu_3b920405_265734cute1_E,(_ZN40_INTERNAL_1d15590c_4_k_cu_3b920405_265734cuda3std3__45__cpo6cbeginE - _ZN40_INTERNAL_1d15590c_4_k_cu_3b920405_265734cute1_E)
_ZN40_INTERNAL_1d15590c_4_k_cu_3b920405_265734cute1_E:
	.zero		1
	.type		_ZN40_INTERNAL_1d15590c_4_k_cu_3b920405_265734cuda3std3__45__cpo6cbeginE,@object
	.size		_ZN40_INTERNAL_1d15590c_4_k_cu_3b920405_265734cuda3std3__45__cpo6cbeginE,(_ZN40_INTERNAL_1d15590c_4_k_cu_3b920405_265734cuda3std3__48in_placeE - _ZN40_INTERNAL_1d15590c_4_k_cu_3b920405_265734cuda3std3__45__cpo6cbeginE)
_ZN40_INTERNAL_1d15590c_4_k_cu_3b920405_265734cuda3std3__45__cpo6cbeginE:
	.zero		1
	.type		_ZN40_INTERNAL_1d15590c_4_k_cu_3b920405_265734cuda3std3__48in_placeE,@object
	.size		_ZN40_INTERNAL_1d15590c_4_k_cu_3b920405_265734cuda3std3__48in_placeE,(_ZN40_INTERNAL_1d15590c_4_k_cu_3b920405_265734cuda3std6ranges3__45__cpo9iter_moveE - _ZN40_INTERNAL_1d15590c_4_k_cu_3b920405_265734cuda3std3__48in_placeE)
_ZN40_INTERNAL_1d15590c_4_k_cu_3b920405_265734cuda3std3__48in_placeE:
	.zero		1
	.type		_ZN40_INTERNAL_1d15590c_4_k_cu_3b920405_265734cuda3std6ranges3__45__cpo9iter_moveE,@object
	.size		_ZN40_INTERNAL_1d15590c_4_k_cu_3b920405_265734cuda3std6ranges3__45__cpo9iter_moveE,(_ZN40_INTERNAL_1d15590c_4_k_cu_3b920405_265734cuda3std3__45__cpo5beginE - _ZN40_INTERNAL_1d15590c_4_k_cu_3b920405_265734cuda3std6ranges3__45__cpo9iter_moveE)
_ZN40_INTERNAL_1d15590c_4_k_cu_3b920405_265734cuda3std6ranges3__45__cpo9iter_moveE:
	.zero		1
	.type		_ZN40_INTERNAL_1d15590c_4_k_cu_3b920405_265734cuda3std3__45__cpo5beginE,@object
	.size		_ZN40_INTERNAL_1d15590c_4_k_cu_3b920405_265734cuda3std3__45__cpo5beginE,(_ZN40_INTERNAL_1d15590c_4_k_cu_3b920405_265734cuda3std3__442_GLOBAL__N__1d15590c_4_k_cu_3b920405_265736ignoreE - _ZN40_INTERNAL_1d15590c_4_k_cu_3b920405_265734cuda3std3__45__cpo5beginE)
_ZN40_INTERNAL_1d15590c_4_k_cu_3b920405_265734cuda3std3__45__cpo5beginE:
	.zero		1
	.type		_ZN40_INTERNAL_1d15590c_4_k_cu_3b920405_265734cuda3std3__442_GLOBAL__N__1d15590c_4_k_cu_3b920405_265736ignoreE,@object
	.size		_ZN40_INTERNAL_1d15590c_4_k_cu_3b920405_265734cuda3std3__442_GLOBAL__N__1d15590c_4_k_cu_3b920405_265736ignoreE,(_ZN40_INTERNAL_1d15590c_4_k_cu_3b920405_265734cute7productE - _ZN40_INTERNAL_1d15590c_4_k_cu_3b920405_265734cuda3std3__442_GLOBAL__N__1d15590c_4_k_cu_3b920405_265736ignoreE)
_ZN40_INTERNAL_1d15590c_4_k_cu_3b920405_265734cuda3std3__442_GLOBAL__N__1d15590c_4_k_cu_3b920405_265736ignoreE:
	.zero		1
	.type		_ZN40_INTERNAL_1d15590c_4_k_cu_3b920405_265734cute7productE,@object
	.size		_ZN40_INTERNAL_1d15590c_4_k_cu_3b920405_265734cute7productE,(_ZN40_INTERNAL_1d15590c_4_k_cu_3b920405_265734cuda3std3__45__cpo3endE - _ZN40_INTERNAL_1d15590c_4_k_cu_3b920405_265734cute7productE)
_ZN40_INTERNAL_1d15590c_4_k_cu_3b920405_265734cute7productE:
	.zero		1
	.type		_ZN40_INTERNAL_1d15590c_4_k_cu_3b920405_265734cuda3std3__45__cpo3endE,@object
	.size		_ZN40_INTERNAL_1d15590c_4_k_cu_3b920405_265734cuda3std3__45__cpo3endE,(_ZN40_INTERNAL_1d15590c_4_k_cu_3b920405_265734cuda3std3__419piecewise_constructE - _ZN40_INTERNAL_1d15590c_4_k_cu_3b920405_265734cuda3std3__45__cpo3endE)
_ZN40_INTERNAL_1d15590c_4_k_cu_3b920405_265734cuda3std3__45__cpo3endE:
	.zero		1
	.type		_ZN40_INTERNAL_1d15590c_4_k_cu_3b920405_265734cuda3std3__419piecewise_constructE,@object
	.size		_ZN40_INTERNAL_1d15590c_4_k_cu_3b920405_265734cuda3std3__419piecewise_constructE,(_ZN40_INTERNAL_1d15590c_4_k_cu_3b920405_265734cuda3std3__45__cpo4cendE - _ZN40_INTERNAL_1d15590c_4_k_cu_3b920405_265734cuda3std3__419piecewise_constructE)
_ZN40_INTERNAL_1d15590c_4_k_cu_3b920405_265734cuda3std3__419piecewise_constructE:
	.zero		1
	.type		_ZN40_INTERNAL_1d15590c_4_k_cu_3b920405_265734cuda3std3__45__cpo4cendE,@object
	.size		_ZN40_INTERNAL_1d15590c_4_k_cu_3b920405_265734cuda3std3__45__cpo4cendE,(_ZN40_INTERNAL_1d15590c_4_k_cu_3b920405_265734cuda3std6ranges3__45__cpo4swapE - _ZN40_INTERNAL_1d15590c_4_k_cu_3b920405_265734cuda3std3__45__cpo4cendE)
_ZN40_INTERNAL_1d15590c_4_k_cu_3b920405_265734cuda3std3__45__cpo4cendE:
	.zero		1
	.type		_ZN40_INTERNAL_1d15590c_4_k_cu_3b920405_265734cuda3std6ranges3__45__cpo4swapE,@object
	.size		_ZN40_INTERNAL_1d15590c_4_k_cu_3b920405_265734cuda3std6ranges3__45__cpo4swapE,(.L_8 - _ZN40_INTERNAL_1d15590c_4_k_cu_3b920405_265734cuda3std6ranges3__45__cpo4swapE)
_ZN40_INTERNAL_1d15590c_4_k_cu_3b920405_265734cuda3std6ranges3__45__cpo4swapE:
	.zero		1
.L_8:


//--------------------- .nv.constant0._ZN7cutlass13device_kernelINS_4gemm6kernel13GemmUniversalIN4cute5tupleIJiiiiEEENS1_10collective13CollectiveMmaINS1_34MainloopSm90TmaGmmaWarpSpecializedILi2ENS5_IJNS4_1CILi1EEENSA_ILi2EEESB_EEENS1_35KernelTmaWarpSpecializedCooperativeEEENS5_IJNSA_ILi128EEENSA_ILi256EEENSA_ILi64EEEEEEfNS5_IJlSB_lEEEfSK_NS4_8TiledMMAINS4_8MMA_AtomIJNS4_4SM904GMMA30MMA_64x256x8_F32TF32TF32_SS_TNILNSO_7ScaleInE1ELSQ_1EEEEEENS4_6LayoutINS5_IJSC_SB_SB_EEENS5_IJSB_NSA_ILi0EEESV_EEEEENS5_IJNS4_10UnderscoreESY_SY_EEEEENS4_23SM90_TMA_LOAD_MULTICASTENS4_14ComposedLayoutINS4_7SwizzleILi3ELi4ELi3EEENS4_18smem_ptr_flag_bitsILi32EEENST_INS5_IJNSA_ILi8EEENSA_ILi32EEEEEENS5_IJS18_SB_EEEEEEEvNS4_8identityENS4_13SM90_TMA_LOADES1C_vS1D_EENS_8epilogue10collective6detail29Sm90TmaWarpSpecializedAdapterINS1H_15DefaultEpilogueIfSK_SK_NS1G_6thread17LinearCombinationIfLi1EffLNS1L_9ScaleType4KindE0ELNS_15FloatRoundStyleE2EfEENS1_15EpilogueDefaultEEEEEvvEEEEvNT_6ParamsE --------------------------
	.section	.nv.constant0._ZN7cutlass13device_kernelINS_4gemm6kernel13GemmUniversalIN4cute5tupleIJiiiiEEENS1_10collective13CollectiveMmaINS1_34MainloopSm90TmaGmmaWarpSpecializedILi2ENS5_IJNS4_1CILi1EEENSA_ILi2EEESB_EEENS1_35KernelTmaWarpSpecializedCooperativeEEENS5_IJNSA_ILi128EEENSA_ILi256EEENSA_ILi64EEEEEEfNS5_IJlSB_lEEEfSK_NS4_8TiledMMAINS4_8MMA_AtomIJNS4_4SM904GMMA30MMA_64x256x8_F32TF32TF32_SS_TNILNSO_7ScaleInE1ELSQ_1EEEEEENS4_6LayoutINS5_IJSC_SB_SB_EEENS5_IJSB_NSA_ILi0EEESV_EEEEENS5_IJNS4_10UnderscoreESY_SY_EEEEENS4_23SM90_TMA_LOAD_MULTICASTENS4_14ComposedLayoutINS4_7SwizzleILi3ELi4ELi3EEENS4_18smem_ptr_flag_bitsILi32EEENST_INS5_IJNSA_ILi8EEENSA_ILi32EEEEEENS5_IJS18_SB_EEEEEEEvNS4_8identityENS4_13SM90_TMA_LOADES1C_vS1D_EENS_8epilogue10collective6detail29Sm90TmaWarpSpecializedAdapterINS1H_15DefaultEpilogueIfSK_SK_NS1G_6thread17LinearCombinationIfLi1EffLNS1L_9ScaleType4KindE0ELNS_15FloatRoundStyleE2EfEENS1_15EpilogueDefaultEEEEEvvEEEEvNT_6ParamsE,"a",@progbits
	.sectionflags	@""
	.align	4
.nv.constant0._ZN7cutlass13device_kernelINS_4gemm6kernel13GemmUniversalIN4cute5tupleIJiiiiEEENS1_10collective13CollectiveMmaINS1_34MainloopSm90TmaGmmaWarpSpecializedILi2ENS5_IJNS4_1CILi1EEENSA_ILi2EEESB_EEENS1_35KernelTmaWarpSpecializedCooperativeEEENS5_IJNSA_ILi128EEENSA_ILi256EEENSA_ILi64EEEEEEfNS5_IJlSB_lEEEfSK_NS4_8TiledMMAINS4_8MMA_AtomIJNS4_4SM904GMMA30MMA_64x256x8_F32TF32TF32_SS_TNILNSO_7ScaleInE1ELSQ_1EEEEEENS4_6LayoutINS5_IJSC_SB_SB_EEENS5_IJSB_NSA_ILi0EEESV_EEEEENS5_IJNS4_10UnderscoreESY_SY_EEEEENS4_23SM90_TMA_LOAD_MULTICASTENS4_14ComposedLayoutINS4_7SwizzleILi3ELi4ELi3EEENS4_18smem_ptr_flag_bitsILi32EEENST_INS5_IJNSA_ILi8EEENSA_ILi32EEEEEENS5_IJS18_SB_EEEEEEEvNS4_8identityENS4_13SM90_TMA_LOADES1C_vS1D_EENS_8epilogue10collective6detail29Sm90TmaWarpSpecializedAdapterINS1H_15DefaultEpilogueIfSK_SK_NS1G_6thread17LinearCombinationIfLi1EffLNS1L_9ScaleType4KindE0ELNS_15FloatRoundStyleE2EfEENS1_15EpilogueDefaultEEEEEvvEEEEvNT_6ParamsE:
	.zero		1664


//--------------------- SYMBOLS --------------------------

	.type		.nv.reservedSmem.offset0,@object
	.size		.nv.reservedSmem.offset0,0x4
	.type		__assertfail,@function
